def attn_fwd(
    Q,
    K,
    V,
    Out,
    Lse,
    sm_scale,
    stride_qz,
    stride_qh,
    stride_qm,
    stride_qk,
    stride_kz,
    stride_kh,
    stride_kn,
    stride_kk,
    stride_vz,
    stride_vh,
    stride_vn,
    stride_vk,
    stride_oz,
    stride_oh,
    stride_om,
    stride_ok,
    seqlen_q,
    seqlen_k,
    BLOCK_M: tl.constexpr,
    BLOCK_N: tl.constexpr,
    HEAD_DIM: tl.constexpr,
    CAUSAL: tl.constexpr,
):
    start_m = tl.program_id(0)
    off_hz = tl.program_id(1)
    q_off = off_hz * stride_qh
    k_off = off_hz * stride_kh
    v_off = off_hz * stride_vh
    offs_m = start_m * BLOCK_M + tl.arange(0, BLOCK_M)
    offs_d = tl.arange(0, HEAD_DIM)
    offs_n = tl.arange(0, BLOCK_N)
    q_ptrs = Q + q_off + offs_m[:, None] * stride_qm + offs_d[None, :] * stride_qk
    k_ptrs = K + k_off + offs_d[:, None] * stride_kk + offs_n[None, :] * stride_kn
    v_ptrs = V + v_off + offs_n[:, None] * stride_vn + offs_d[None, :] * stride_vk
    m_i = tl.full([BLOCK_M], float("-inf"), dtype=tl.float32)
    l_i = tl.zeros([BLOCK_M], dtype=tl.float32) + 1.0
    acc = tl.zeros([BLOCK_M, HEAD_DIM], dtype=tl.float32)
    q = tl.load(q_ptrs)
    acc, l_i, m_i = _attn_fwd_inner(
        acc,
        l_i,
        m_i,
        q,
        k_ptrs,
        v_ptrs,
        sm_scale,
        stride_kn,
        stride_vn,
        start_m,
        seqlen_k,
        BLOCK_M,
        BLOCK_N,
        HEAD_DIM,
        CAUSAL,
    )
    acc = acc / l_i[:, None]
    lse = m_i + tl.math.log2(l_i) / 1.4426950408889634
    o_ptrs = (
        Out
        + off_hz * stride_oh
        + offs_m[:, None] * stride_om
        + offs_d[None, :] * stride_ok
    )
    tl.store(o_ptrs, acc.to(Out.dtype.element_ty))
    tl.store(Lse + off_hz * seqlen_q + offs_m, lse)

# config = {"BLOCK_M": 256, "BLOCK_N": 128, "HEAD_DIM": 32, "arch": "sm_80", "causal": true, "dtype": "fp16", "num_stages": 2, "num_warps": 16}
# arch = sm_80


// ===== COMPILED SASS (sm_80) =====

	.target	sm_80

	.elftype	@"ET_EXEC"


//--------------------- .note.nv.tkinfo           --------------------------
	.section	.note.nv.tkinfo,"",@"SHT_NOTE"
	.sectionflags	@"SHF_NOTE_NV_TKINFO"
	.tkinfo
        /*0018*/ 	.word	0x00000002
        /*0030*/ 	.string	""
        /*0030*/ 	.string	"ptxas"
        /*0030*/ 	.string	"Cuda compilation tools, release 13.0, V13.0.88"
        /*0030*/ 	.string	"Build cuda_13.0.r13.0/compiler.36424714_0"
        /*0030*/ 	.string	"-v  -suppress-debug-info  -lineinfo  -arch sm_80 "



//--------------------- .note.nv.cuinfo           --------------------------
	.section	.note.nv.cuinfo,"",@"SHT_NOTE"
	.sectionflags	@"SHF_NOTE_NV_CUINFO"
        /*0018*/ 	.short	0x0002
        /*001a*/ 	.short	0x0050
        /*001c*/ 	.short	0x0082
	.zero		2


//--------------------- .nv.info                  --------------------------
	.section	.nv.info,"",@"SHT_CUDA_INFO"
	.align	4


	//----- nvinfo : EIATTR_REGCOUNT
	.align		4
        /*0000*/ 	.byte	0x04, 0x2f
        /*0002*/ 	.short	(.L_2 - .L_1)
	.align		4
.L_1:
        /*0004*/ 	.word	index@(attn_fwd)
        /*0008*/ 	.word	0x00000080


	//----- nvinfo : EIATTR_FRAME_SIZE
	.align		4
.L_2:
        /*000c*/ 	.byte	0x04, 0x11
        /*000e*/ 	.short	(.L_4 - .L_3)
	.align		4
.L_3:
        /*0010*/ 	.word	index@(attn_fwd)
        /*0014*/ 	.word	0x00000090


	//----- nvinfo : EIATTR_MIN_STACK_SIZE
	.align		4
.L_4:
        /*0018*/ 	.byte	0x04, 0x12
        /*001a*/ 	.short	(.L_6 - .L_5)
	.align		4
.L_5:
        /*001c*/ 	.word	index@(attn_fwd)
        /*0020*/ 	.word	0x00000090
.L_6:


//--------------------- .nv.info.attn_fwd         --------------------------
	.section	.nv.info.attn_fwd,"",@"SHT_CUDA_INFO"
	.sectionflags	@""
	.align	4


	//----- nvinfo : EIATTR_CUDA_API_VERSION
	.align		4
        /*0000*/ 	.byte	0x04, 0x37
        /*0002*/ 	.short	(.L_8 - .L_7)
.L_7:
        /*0004*/ 	.word	0x00000082


	//----- nvinfo : EIATTR_SW2861232_WAR
	.align		4
.L_8:
        /*0008*/ 	.byte	0x01, 0x35
	.zero		2


	//----- nvinfo : EIATTR_PARAM_CBANK
	.align		4
        /*000c*/ 	.byte	0x04, 0x0a
        /*000e*/ 	.short	(.L_10 - .L_9)
	.align		4
.L_9:
        /*0010*/ 	.word	index@(.nv.constant0.attn_fwd)
        /*0014*/ 	.short	0x0160
        /*0016*/ 	.short	0x0088


	//----- nvinfo : EIATTR_CBANK_PARAM_SIZE
	.align		4
.L_10:
        /*0018*/ 	.byte	0x03, 0x19
        /*001a*/ 	.short	0x0088


	//----- nvinfo : EIATTR_KPARAM_INFO
	.align		4
        /*001c*/ 	.byte	0x04, 0x17
        /*001e*/ 	.short	(.L_12 - .L_11)
.L_11:
        /*0020*/ 	.word	0x00000000
        /*0024*/ 	.short	0x0019
        /*0026*/ 	.short	0x0080
        /*0028*/ 	.byte	0x00, 0xf4, 0x21, 0x00


	//----- nvinfo : EIATTR_KPARAM_INFO
	.align		4
.L_12:
        /*002c*/ 	.byte	0x04, 0x17
        /*002e*/ 	.short	(.L_14 - .L_13)
.L_13:
        /*0030*/ 	.word	0x00000000
        /*0034*/ 	.short	0x0018
        /*0036*/ 	.short	0x0078
        /*0038*/ 	.byte	0x00, 0xf4, 0x21, 0x00


	//----- nvinfo : EIATTR_KPARAM_INFO
	.align		4
.L_14:
        /*003c*/ 	.byte	0x04, 0x17
        /*003e*/ 	.short	(.L_16 - .L_15)
.L_15:
        /*0040*/ 	.word	0x00000000
        /*0044*/ 	.short	0x0017
        /*0046*/ 	.short	0x0070
        /*0048*/ 	.byte	0x00, 0xf0, 0x11, 0x00


	//----- nvinfo : EIATTR_KPARAM_INFO
	.align		4
.L_16:
        /*004c*/ 	.byte	0x04, 0x17
        /*004e*/ 	.short	(.L_18 - .L_17)
.L_17:
        /*0050*/ 	.word	0x00000000
        /*0054*/ 	.short	0x0016
        /*0056*/ 	.short	0x006c
        /*0058*/ 	.byte	0x00, 0xf0, 0x11, 0x00


	//----- nvinfo : EIATTR_KPARAM_INFO
	.align		4
.L_18:
        /*005c*/ 	.byte	0x04, 0x17
        /*005e*/ 	.short	(.L_20 - .L_19)
.L_19:
        /*0060*/ 	.word	0x00000000
        /*0064*/ 	.short	0x0015
        /*0066*/ 	.short	0x0068
        /*0068*/ 	.byte	0x00, 0xf0, 0x11, 0x00


	//----- nvinfo : EIATTR_KPARAM_INFO
	.align		4
.L_20:
        /*006c*/ 	.byte	0x04, 0x17
        /*006e*/ 	.short	(.L_22 - .L_21)
.L_21:
        /*0070*/ 	.word	0x00000000
        /*0074*/ 	.short	0x0014
        /*0076*/ 	.short	0x0064
        /*0078*/ 	.byte	0x00, 0xf0, 0x11, 0x00


	//----- nvinfo : EIATTR_KPARAM_INFO
	.align		4
.L_22:
        /*007c*/ 	.byte	0x04, 0x17
        /*007e*/ 	.short	(.L_24 - .L_23)
.L_23:
        /*0080*/ 	.word	0x00000000
        /*0084*/ 	.short	0x0013
        /*0086*/ 	.short	0x0060
        /*0088*/ 	.byte	0x00, 0xf0, 0x11, 0x00


	//----- nvinfo : EIATTR_KPARAM_INFO
	.align		4
.L_24:
        /*008c*/ 	.byte	0x04, 0x17
        /*008e*/ 	.short	(.L_26 - .L_25)
.L_25:
        /*0090*/ 	.word	0x00000000
        /*0094*/ 	.short	0x0012
        /*0096*/ 	.short	0x005c
        /*0098*/ 	.byte	0x00, 0xf0, 0x11, 0x00


	//----- nvinfo : EIATTR_KPARAM_INFO
	.align		4
.L_26:
        /*009c*/ 	.byte	0x04, 0x17
        /*009e*/ 	.short	(.L_28 - .L_27)
.L_27:
        /*00a0*/ 	.word	0x00000000
        /*00a4*/ 	.short	0x0011
        /*00a6*/ 	.short	0x0058
        /*00a8*/ 	.byte	0x00, 0xf0, 0x11, 0x00


	//----- nvinfo : EIATTR_KPARAM_INFO
	.align		4
.L_28:
        /*00ac*/ 	.byte	0x04, 0x17
        /*00ae*/ 	.short	(.L_30 - .L_29)
.L_29:
        /*00b0*/ 	.word	0x00000000
        /*00b4*/ 	.short	0x0010
        /*00b6*/ 	.short	0x0054
        /*00b8*/ 	.byte	0x00, 0xf0, 0x11, 0x00


	//----- nvinfo : EIATTR_KPARAM_INFO
	.align		4
.L_30:
        /*00bc*/ 	.byte	0x04, 0x17
        /*00be*/ 	.short	(.L_32 - .L_31)
.L_31:
        /*00c0*/ 	.word	0x00000000
        /*00c4*/ 	.short	0x000f
        /*00c6*/ 	.short	0x0050
        /*00c8*/ 	.byte	0x00, 0xf0, 0x11, 0x00


	//----- nvinfo : EIATTR_KPARAM_INFO
	.align		4
.L_32:
        /*00cc*/ 	.byte	0x04, 0x17
        /*00ce*/ 	.short	(.L_34 - .L_33)
.L_33:
        /*00d0*/ 	.word	0x00000000
        /*00d4*/ 	.short	0x000e
        /*00d6*/ 	.short	0x004c
        /*00d8*/ 	.byte	0x00, 0xf0, 0x11, 0x00


	//----- nvinfo : EIATTR_KPARAM_INFO
	.align		4
.L_34:
        /*00dc*/ 	.byte	0x04, 0x17
        /*00de*/ 	.short	(.L_36 - .L_35)
.L_35:
        /*00e0*/ 	.word	0x00000000
        /*00e4*/ 	.short	0x000d
        /*00e6*/ 	.short	0x0048
        /*00e8*/ 	.byte	0x00, 0xf0, 0x11, 0x00


	//----- nvinfo : EIATTR_KPARAM_INFO
	.align		4
.L_36:
        /*00ec*/ 	.byte	0x04, 0x17
        /*00ee*/ 	.short	(.L_38 - .L_37)
.L_37:
        /*00f0*/ 	.word	0x00000000
        /*00f4*/ 	.short	0x000c
        /*00f6*/ 	.short	0x0044
        /*00f8*/ 	.byte	0x00, 0xf0, 0x11, 0x00


	//----- nvinfo : EIATTR_KPARAM_INFO
	.align		4
.L_38:
        /*00fc*/ 	.byte	0x04, 0x17
        /*00fe*/ 	.short	(.L_40 - .L_39)
.L_39:
        /*0100*/ 	.word	0x00000000
        /*0104*/ 	.short	0x000b
        /*0106*/ 	.short	0x0040
        /*0108*/ 	.byte	0x00, 0xf0, 0x11, 0x00


	//----- nvinfo : EIATTR_KPARAM_INFO
	.align		4
.L_40:
        /*010c*/ 	.byte	0x04, 0x17
        /*010e*/ 	.short	(.L_42 - .L_41)
.L_41:
        /*0110*/ 	.word	0x00000000
        /*0114*/ 	.short	0x000a
        /*0116*/ 	.short	0x003c
        /*0118*/ 	.byte	0x00, 0xf0, 0x11, 0x00


	//----- nvinfo : EIATTR_KPARAM_INFO
	.align		4
.L_42:
        /*011c*/ 	.byte	0x04, 0x17
        /*011e*/ 	.short	(.L_44 - .L_43)
.L_43:
        /*0120*/ 	.word	0x00000000
        /*0124*/ 	.short	0x0009
        /*0126*/ 	.short	0x0038
        /*0128*/ 	.byte	0x00, 0xf0, 0x11, 0x00


	//----- nvinfo : EIATTR_KPARAM_INFO
	.align		4
.L_44:
        /*012c*/ 	.byte	0x04, 0x17
        /*012e*/ 	.short	(.L_46 - .L_45)
.L_45:
        /*0130*/ 	.word	0x00000000
        /*0134*/ 	.short	0x0008
        /*0136*/ 	.short	0x0034
        /*0138*/ 	.byte	0x00, 0xf0, 0x11, 0x00


	//----- nvinfo : EIATTR_KPARAM_INFO
	.align		4
.L_46:
        /*013c*/ 	.byte	0x04, 0x17
        /*013e*/ 	.short	(.L_48 - .L_47)
.L_47:
        /*0140*/ 	.word	0x00000000
        /*0144*/ 	.short	0x0007
        /*0146*/ 	.short	0x0030
        /*0148*/ 	.byte	0x00, 0xf0, 0x11, 0x00


	//----- nvinfo : EIATTR_KPARAM_INFO
	.align		4
.L_48:
        /*014c*/ 	.byte	0x04, 0x17
        /*014e*/ 	.short	(.L_50 - .L_49)
.L_49:
        /*0150*/ 	.word	0x00000000
        /*0154*/ 	.short	0x0006
        /*0156*/ 	.short	0x002c
        /*0158*/ 	.byte	0x00, 0xf0, 0x11, 0x00


	//----- nvinfo : EIATTR_KPARAM_INFO
	.align		4
.L_50:
        /*015c*/ 	.byte	0x04, 0x17
        /*015e*/ 	.short	(.L_52 - .L_51)
.L_51:
        /*0160*/ 	.word	0x00000000
        /*0164*/ 	.short	0x0005
        /*0166*/ 	.short	0x0028
        /*0168*/ 	.byte	0x00, 0xf0, 0x11, 0x00


	//----- nvinfo : EIATTR_KPARAM_INFO
	.align		4
.L_52:
        /*016c*/ 	.byte	0x04, 0x17
        /*016e*/ 	.short	(.L_54 - .L_53)
.L_53:
        /*0170*/ 	.word	0x00000000
        /*0174*/ 	.short	0x0004
        /*0176*/ 	.short	0x0020
        /*0178*/ 	.byte	0x00, 0xf4, 0x21, 0x00


	//----- nvinfo : EIATTR_KPARAM_INFO
	.align		4
.L_54:
        /*017c*/ 	.byte	0x04, 0x17
        /*017e*/ 	.short	(.L_56 - .L_55)
.L_55:
        /*0180*/ 	.word	0x00000000
        /*0184*/ 	.short	0x0003
        /*0186*/ 	.short	0x0018
        /*0188*/ 	.byte	0x00, 0xf4, 0x21, 0x00


	//----- nvinfo : EIATTR_KPARAM_INFO
	.align		4
.L_56:
        /*018c*/ 	.byte	0x04, 0x17
        /*018e*/ 	.short	(.L_58 - .L_57)
.L_57:
        /*0190*/ 	.word	0x00000000
        /*0194*/ 	.short	0x0002
        /*0196*/ 	.short	0x0010
        /*0198*/ 	.byte	0x00, 0xf4, 0x21, 0x00


	//----- nvinfo : EIATTR_KPARAM_INFO
	.align		4
.L_58:
        /*019c*/ 	.byte	0x04, 0x17
        /*019e*/ 	.short	(.L_60 - .L_59)
.L_59:
        /*01a0*/ 	.word	0x00000000
        /*01a4*/ 	.short	0x0001
        /*01a6*/ 	.short	0x0008
        /*01a8*/ 	.byte	0x00, 0xf4, 0x21, 0x00


	//----- nvinfo : EIATTR_KPARAM_INFO
	.align		4
.L_60:
        /*01ac*/ 	.byte	0x04, 0x17
        /*01ae*/ 	.short	(.L_62 - .L_61)
.L_61:
        /*01b0*/ 	.word	0x00000000
        /*01b4*/ 	.short	0x0000
        /*01b6*/ 	.short	0x0000
        /*01b8*/ 	.byte	0x00, 0xf4, 0x21, 0x00


	//----- nvinfo : EIATTR_MAXREG_COUNT
	.align		4
.L_62:
        /*01bc*/ 	.byte	0x03, 0x1b
        /*01be*/ 	.short	0x0080


	//----- nvinfo : EIATTR_NUM_BARRIERS
	.align		4
        /*01c0*/ 	.byte	0x02, 0x4c
        /*01c2*/ 	.byte	0x01
	.zero		1


	//----- nvinfo : EIATTR_ANNOTATIONS
	.align		4
        /*01c4*/ 	.byte	0x04, 0x55
        /*01c6*/ 	.short	(.L_64 - .L_63)


	//   ....[0]....
.L_63:
        /*01c8*/ 	.word	0x00000001
        /*01cc*/ 	.byte	0xf0, 0x06, 0x00, 0x00, 0x01, 0x00, 0x00, 0x00, 0x80, 0x07, 0x00, 0x00, 0x01, 0x00, 0x00, 0x00
        /* <DEDUP_REMOVED lines=20> */
        /*031c*/ 	.byte	0x70, 0x4b, 0x00, 0x00, 0x01, 0x00, 0x00, 0x00, 0x80, 0x4b, 0x00, 0x00


	//----- nvinfo : EIATTR_MERCURY_ISA_VERSION
	.align		4
.L_64:
        /*0328*/ 	.byte	0x03, 0x5f
        /*032a*/ 	.short	0x0000


	//----- nvinfo : EIATTR_COOP_GROUP_MASK_REGIDS
	.align		4
        /*032c*/ 	.byte	0x04, 0x29
        /*032e*/ 	.short	(.L_66 - .L_65)


	//   ....[0]....
.L_65:
        /*0330*/ 	.word	0xffffffff


	//   ....[1]....
        /*0334*/ 	.word	0xffffffff


	//   ....[2]....
        /*0338*/ 	.word	0xffffffff


	//   ....[3]....
        /*033c*/ 	.word	0xffffffff


	//   ....[4]....
        /*0340*/ 	.word	0xffffffff


	//   ....[5]....
        /*0344*/ 	.word	0xffffffff


	//   ....[6]....
        /*0348*/ 	.word	0xffffffff


	//   ....[7]....
        /*034c*/ 	.word	0xffffffff


	//----- nvinfo : EIATTR_COOP_GROUP_INSTR_OFFSETS
	.align		4
.L_66:
        /*0350*/ 	.byte	0x04, 0x28
        /*0352*/ 	.short	(.L_68 - .L_67)


	//   ....[0]....
.L_67:
        /*0354*/ 	.word	0x000030f0


	//   ....[1]....
        /*0358*/ 	.word	0x00003230


	//   ....[2]....
        /*035c*/ 	.word	0x00003240


	//   ....[3]....
        /*0360*/ 	.word	0x00003280


	//   ....[4]....
        /*0364*/ 	.word	0x000048e0


	//   ....[5]....
        /*0368*/ 	.word	0x000048f0


	//   ....[6]....
        /*036c*/ 	.word	0x00004970


	//   ....[7]....
        /*0370*/ 	.word	0x00004980


	//----- nvinfo : EIATTR_EXIT_INSTR_OFFSETS
	.align		4
.L_68:
        /*0374*/ 	.byte	0x04, 0x1c
        /*0376*/ 	.short	(.L_70 - .L_69)


	//   ....[0]....
.L_69:
        /*0378*/ 	.word	0x00005b80


	//   ....[1]....
        /*037c*/ 	.word	0x00005c20


	//----- nvinfo : EIATTR_REQNTID
	.align		4
.L_70:
        /*0380*/ 	.byte	0x04, 0x10
        /*0382*/ 	.short	(.L_72 - .L_71)
.L_71:
        /*0384*/ 	.word	0x00000200
        /*0388*/ 	.word	0x00000001
        /*038c*/ 	.word	0x00000001
.L_72:


//--------------------- .nv.callgraph             --------------------------
	.section	.nv.callgraph,"",@"SHT_CUDA_CALLGRAPH"
	.align	4
	.sectionentsize	8
	.align		4
        /*0000*/ 	.word	0x00000000
	.align		4
        /*0004*/ 	.word	0xffffffff
	.align		4
        /*0008*/ 	.word	0x00000000
	.align		4
        /*000c*/ 	.word	0xfffffffe
	.align		4
        /*0010*/ 	.word	0x00000000
	.align		4
        /*0014*/ 	.word	0xfffffffd
	.align		4
        /*0018*/ 	.word	0x00000000
	.align		4
        /*001c*/ 	.word	0xfffffffc


//--------------------- .nv.rel.action            --------------------------
	.section	.nv.rel.action,"",@"SHT_CUDA_RELOCINFO"
	.align	8
	.sectionentsize	8
        /*0000*/ 	.byte	0x73, 0x00, 0x00, 0x00, 0x00, 0x00, 0x00, 0x00, 0x00, 0x00, 0x00, 0x11, 0x25, 0x00, 0x05, 0x36


//--------------------- .nv.constant4             --------------------------
	.section	.nv.constant4,"a",@progbits
	.align	8
	.align		8
.nv.constant4:
        /*0000*/ 	.dword	_$_str


//--------------------- .nv.constant0.attn_fwd    --------------------------
	.section	.nv.constant0.attn_fwd,"a",@progbits
	.sectionflags	@""
	.align	4
.nv.constant0.attn_fwd:
	.zero		488


//--------------------- .text.attn_fwd            --------------------------
	.section	.text.attn_fwd,"ax",@progbits
	.sectioninfo	@"SHI_REGISTERS=128"
	.align	128
        .global         attn_fwd
        .type           attn_fwd,@function
        .size           attn_fwd,(.L_x_3 - attn_fwd)
        .other          attn_fwd,@"STO_CUDA_ENTRY STV_DEFAULT"
attn_fwd:
.text.attn_fwd:
[----:B------:R-:W-:Y:S02]  /*0000*/  IMAD.MOV.U32 R1, RZ, RZ, c[0x0][0x28] ;  /* 0x00000a00ff017624 */ /* 0x000fe400078e00ff */
[----:B------:R-:W0:Y:S01]  /*0010*/  S2R R27, SR_CTAID.X ;  /* 0x00000000001b7919 */ /* 0x000e220000002500 */
[----:B------:R-:W-:Y:S01]  /*0020*/  IMAD.MOV.U32 R33, RZ, RZ, c[0x0][0x198] ;  /* 0x00006600ff217624 */ /* 0x000fe200078e00ff */
[----:B------:R-:W-:Y:S01]  /*0030*/  ULDC.64 UR6, c[0x0][0x118] ;  /* 0x0000460000067ab9 */ /* 0x000fe20000000a00 */
[----:B------:R-:W-:Y:S01]  /*0040*/  IADD3 R1, R1, -0x90, RZ ;  /* 0xffffff7001017810 */ /* 0x000fe20007ffe0ff */
[----:B------:R-:W0:Y:S04]  /*0050*/  S2R R28, SR_TID.X ;  /* 0x00000000001c7919 */ /* 0x000e280000002100 */
[----:B------:R-:W1:Y:S01]  /*0060*/  S2R R32, SR_CTAID.Y ;  /* 0x0000000000207919 */ /* 0x000e620000002600 */
[----:B0-----:R-:W-:Y:S02]  /*0070*/  PRMT R3, R28, 0x6540, R27 ;  /* 0x000065401c037816 */ /* 0x001fe4000000001b */
[----:B------:R-:W-:Y:S01]  /*0080*/  SHF.R.U32.HI R2, RZ, 0x8, R28 ;  /* 0x00000008ff027819 */ /* 0x000fe2000001161c */
[----:B-1----:R-:W-:-:S02]  /*0090*/  IMAD R0, R32, c[0x0][0x190], RZ ;  /* 0x0000640020007a24 */ /* 0x002fc400078e02ff */
[----:B------:R-:W-:Y:S01]  /*00a0*/  IMAD R3, R3, c[0x0][0x194], RZ ;  /* 0x0000650003037a24 */ /* 0x000fe200078e02ff */
[----:B------:R-:W-:Y:S01]  /*00b0*/  SGXT.U32 R4, R2, 0x1 ;  /* 0x000000010204781a */ /* 0x000fe20000000000 */
[----:B------:R-:W-:Y:S02]  /*00c0*/  IMAD.SHL.U32 R2, R0, 0x2, RZ ;  /* 0x0000000200027824 */ /* 0x000fe400078e00ff */
[----:B------:R-:W-:Y:S02]  /*00d0*/  IMAD.SHL.U32 R5, R3, 0x2, RZ ;  /* 0x0000000203057824 */ /* 0x000fe400078e00ff */
[----:B------:R-:W-:Y:S02]  /*00e0*/  IMAD R6, R4, c[0x0][0x198], RZ ;  /* 0x0000660004067a24 */ /* 0x000fe400078e02ff */
[----:B------:R-:W-:Y:S01]  /*00f0*/  IMAD.HI R0, R0, 0x2, RZ ;  /* 0x0000000200007827 */ /* 0x000fe200078e02ff */
[----:B------:R-:W-:-:S03]  /*0100*/  IADD3 R29, P0, P1, R5, c[0x0][0x160], R2 ;  /* 0x00005800051d7a10 */ /* 0x000fc6000791e002 */
[----:B------:R-:W-:-:S04]  /*0110*/  IMAD.HI R3, R3, 0x2, RZ ;  /* 0x0000000203037827 */ /* 0x000fc800078e02ff */
[----:B------:R-:W-:Y:S01]  /*0120*/  IMAD R5, R33, 0x2, R6 ;  /* 0x0000000221057824 */ /* 0x000fe200078e0206 */
[----:B------:R-:W-:Y:S02]  /*0130*/  IADD3.X R31, R3, c[0x0][0x164], R0, P0, P1 ;  /* 0x00005900031f7a10 */ /* 0x000fe400007e2400 */
[CC--:B------:R-:W-:Y:S01]  /*0140*/  LEA R2, P0, R6.reuse, R29.reuse, 0x1 ;  /* 0x0000001d06027211 */ /* 0x0c0fe200078008ff */
[----:B------:R-:W-:Y:S01]  /*0150*/  IMAD R0, R33, 0x2, R5 ;  /* 0x0000000221007824 */ /* 0x000fe200078e0205 */
[----:B------:R-:W-:Y:S02]  /*0160*/  LEA R4, P1, R5, R29, 0x1 ;  /* 0x0000001d05047211 */ /* 0x000fe400078208ff */
[----:B------:R-:W-:Y:S01]  /*0170*/  LEA.HI.X.SX32 R3, R6, R31, 0x1, P0 ;  /* 0x0000001f06037211 */ /* 0x000fe200000f0eff */
[----:B------:R-:W-:Y:S01]  /*0180*/  IMAD R9, R33, 0x2, R0 ;  /* 0x0000000221097824 */ /* 0x000fe200078e0200 */
[C---:B------:R-:W-:Y:S02]  /*0190*/  LEA R6, P0, R0.reuse, R29, 0x1 ;  /* 0x0000001d00067211 */ /* 0x040fe400078008ff */
[-C--:B------:R-:W-:Y:S01]  /*01a0*/  LEA.HI.X.SX32 R5, R5, R31.reuse, 0x1, P1 ;  /* 0x0000001f05057211 */ /* 0x080fe200008f0eff */
[----:B------:R0:W2:Y:S01]  /*01b0*/  LDG.E.U16 R18, [R2.64] ;  /* 0x0000000602127981 */ /* 0x0000a2000c1e1500 */
[----:B------:R-:W-:Y:S01]  /*01c0*/  LEA.HI.X.SX32 R7, R0, R31, 0x1, P0 ;  /* 0x0000001f00077211 */ /* 0x000fe200000f0eff */
[----:B------:R-:W-:Y:S01]  /*01d0*/  IMAD R0, R33, 0x2, R9 ;  /* 0x0000000221007824 */ /* 0x000fe200078e0209 */
[-C--:B------:R-:W-:Y:S01]  /*01e0*/  LEA R8, P0, R9, R29.reuse, 0x1 ;  /* 0x0000001d09087211 */ /* 0x080fe200078008ff */
[----:B------:R1:W3:Y:S02]  /*01f0*/  LDG.E.U16 R19, [R4.64] ;  /* 0x0000000604137981 */ /* 0x0002e4000c1e1500 */
[----:B------:R-:W-:Y:S01]  /*0200*/  IMAD R12, R33, 0x2, R0 ;  /* 0x00000002210c7824 */ /* 0x000fe200078e0200 */
[----:B------:R-:W-:Y:S01]  /*0210*/  LEA R10, P1, R0, R29, 0x1 ;  /* 0x0000001d000a7211 */ /* 0x000fe200078208ff */
[----:B------:R4:W5:Y:S01]  /*0220*/  LDG.E.U16 R20, [R6.64] ;  /* 0x0000000606147981 */ /* 0x000962000c1e1500 */
[----:B------:R-:W-:-:S02]  /*0230*/  LEA.HI.X.SX32 R9, R9, R31, 0x1, P0 ;  /* 0x0000001f09097211 */ /* 0x000fc400000f0eff */
[----:B------:R-:W-:Y:S01]  /*0240*/  LEA.HI.X.SX32 R11, R0, R31, 0x1, P1 ;  /* 0x0000001f000b7211 */ /* 0x000fe200008f0eff */
[C---:B------:R-:W-:Y:S01]  /*0250*/  IMAD R0, R33.reuse, 0x2, R12 ;  /* 0x0000000221007824 */ /* 0x040fe200078e020c */
[C---:B0-----:R-:W-:Y:S01]  /*0260*/  LEA R2, P0, R12.reuse, R29, 0x1 ;  /* 0x0000001d0c027211 */ /* 0x041fe200078008ff */
[----:B------:R0:W3:Y:S02]  /*0270*/  LDG.E.U16 R21, [R8.64] ;  /* 0x0000000608157981 */ /* 0x0000e4000c1e1500 */
[C---:B------:R-:W-:Y:S01]  /*0280*/  IMAD R13, R33.reuse, 0x2, R0 ;  /* 0x00000002210d7824 */ /* 0x040fe200078e0200 */
[----:B------:R-:W-:Y:S01]  /*0290*/  LEA.HI.X.SX32 R3, R12, R31, 0x1, P0 ;  /* 0x0000001f0c037211 */ /* 0x000fe200000f0eff */
[----:B------:R0:W3:Y:S01]  /*02a0*/  LDG.E.U16 R22, [R10.64] ;  /* 0x000000060a167981 */ /* 0x0000e2000c1e1500 */
[C---:B-1----:R-:W-:Y:S01]  /*02b0*/  LEA R4, P0, R0.reuse, R29, 0x1 ;  /* 0x0000001d00047211 */ /* 0x042fe200078008ff */
[C---:B------:R-:W-:Y:S02]  /*02c0*/  IMAD R12, R33.reuse, 0x2, R13 ;  /* 0x00000002210c7824 */ /* 0x040fe400078e020d */
[----:B------:R1:W5:Y:S01]  /*02d0*/  LDG.E.U16 R23, [R2.64] ;  /* 0x0000000602177981 */ /* 0x000362000c1e1500 */
[----:B------:R-:W-:Y:S01]  /*02e0*/  LEA.HI.X.SX32 R5, R0, R31, 0x1, P0 ;  /* 0x0000001f00057211 */ /* 0x000fe200000f0eff */
[----:B------:R-:W-:Y:S01]  /*02f0*/  IMAD R0, R33, 0x2, R12 ;  /* 0x0000000221007824 */ /* 0x000fe200078e020c */
[----:B----4-:R-:W-:-:S03]  /*0300*/  LEA R6, P0, R13, R29, 0x1 ;  /* 0x0000001d0d067211 */ /* 0x010fc600078008ff */
[----:B------:R-:W-:Y:S01]  /*0310*/  IMAD R16, R33, 0x2, R0 ;  /* 0x0000000221107824 */ /* 0x000fe200078e0200 */
[----:B------:R-:W-:Y:S01]  /*0320*/  LEA.HI.X.SX32 R7, R13, R31, 0x1, P0 ;  /* 0x0000001f0d077211 */ /* 0x000fe200000f0eff */
[----:B------:R4:W5:Y:S02]  /*0330*/  LDG.E.U16 R24, [R4.64] ;  /* 0x0000000604187981 */ /* 0x000964000c1e1500 */
[C---:B------:R-:W-:Y:S01]  /*0340*/  IMAD R17, R33.reuse, 0x2, R16 ;  /* 0x0000000221117824 */ /* 0x040fe200078e0210 */
[-C--:B0-----:R-:W-:Y:S01]  /*0350*/  LEA R10, P0, R0, R29.reuse, 0x1 ;  /* 0x0000001d000a7211 */ /* 0x081fe200078008ff */
[----:B------:R0:W5:Y:S01]  /*0360*/  LDG.E.U16 R25, [R6.64] ;  /* 0x0000000606197981 */ /* 0x000162000c1e1500 */
[----:B------:R-:W-:Y:S01]  /*0370*/  LEA R8, P1, R12, R29, 0x1 ;  /* 0x0000001d0c087211 */ /* 0x000fe200078208ff */
[C---:B------:R-:W-:Y:S01]  /*0380*/  IMAD R13, R33.reuse, 0x2, R17 ;  /* 0x00000002210d7824 */ /* 0x040fe200078e0211 */
[-C--:B------:R-:W-:Y:S02]  /*0390*/  LEA.HI.X.SX32 R11, R0, R31.reuse, 0x1, P0 ;  /* 0x0000001f000b7211 */ /* 0x080fe400000f0eff */
[----:B------:R-:W-:Y:S01]  /*03a0*/  LEA.HI.X.SX32 R9, R12, R31, 0x1, P1 ;  /* 0x0000001f0c097211 */ /* 0x000fe200008f0eff */
[----:B------:R-:W-:Y:S01]  /*03b0*/  IMAD R0, R33, 0x2, R13 ;  /* 0x0000000221007824 */ /* 0x000fe200078e020d */
[----:B------:R-:W-:-:S02]  /*03c0*/  LEA R12, P0, R13, R29, 0x1 ;  /* 0x0000001d0d0c7211 */ /* 0x000fc400078008ff */
[----:B------:R0:W5:Y:S02]  /*03d0*/  LDG.E.U16 R11, [R10.64] ;  /* 0x000000060a0b7981 */ /* 0x000164000c1e1500 */
[----:B------:R-:W-:Y:S02]  /*03e0*/  LEA.HI.X.SX32 R13, R13, R31, 0x1, P0 ;  /* 0x0000001f0d0d7211 */ /* 0x000fe400000f0eff */
[-C--:B------:R-:W-:Y:S01]  /*03f0*/  LEA R14, P1, R0, R29.reuse, 0x1 ;  /* 0x0000001d000e7211 */ /* 0x080fe200078208ff */
[C---:B----4-:R-:W-:Y:S01]  /*0400*/  IMAD R5, R33.reuse, 0x2, R0 ;  /* 0x0000000221057824 */ /* 0x050fe200078e0200 */
[----:B-1----:R-:W-:Y:S01]  /*0410*/  LEA R2, P0, R16, R29, 0x1 ;  /* 0x0000001d10027211 */ /* 0x002fe200078008ff */
[----:B------:R1:W4:Y:S01]  /*0420*/  LDG.E.U16 R26, [R8.64] ;  /* 0x00000006081a7981 */ /* 0x000322000c1e1500 */
[-C--:B------:R-:W-:Y:S02]  /*0430*/  LEA.HI.X.SX32 R15, R0, R31.reuse, 0x1, P1 ;  /* 0x0000001f000f7211 */ /* 0x080fe400008f0eff */
[----:B------:R-:W-:Y:S01]  /*0440*/  LEA.HI.X.SX32 R3, R16, R31, 0x1, P0 ;  /* 0x0000001f10037211 */ /* 0x000fe200000f0eff */
[----:B------:R-:W-:Y:S01]  /*0450*/  IMAD R0, R33, 0x2, R5 ;  /* 0x0000000221007824 */ /* 0x000fe200078e0205 */
[-C--:B0-----:R-:W-:Y:S01]  /*0460*/  LEA R6, P1, R5, R29.reuse, 0x1 ;  /* 0x0000001d05067211 */ /* 0x081fe200078208ff */
[----:B------:R0:W5:Y:S01]  /*0470*/  LDG.E.U16 R12, [R12.64] ;  /* 0x000000060c0c7981 */ /* 0x000162000c1e1500 */
[----:B------:R-:W-:-:S03]  /*0480*/  LEA R4, P0, R17, R29, 0x1 ;  /* 0x0000001d11047211 */ /* 0x000fc600078008ff */
[----:B------:R-:W5:Y:S01]  /*0490*/  LDG.E.U16 R14, [R14.64] ;  /* 0x000000060e0e7981 */ /* 0x000f62000c1e1500 */
[----:B------:R-:W-:-:S03]  /*04a0*/  LEA.HI.X.SX32 R7, R5, R31, 0x1, P1 ;  /* 0x0000001f05077211 */ /* 0x000fc600008f0eff */
[----:B------:R0:W5:Y:S01]  /*04b0*/  LDG.E.U16 R2, [R2.64] ;  /* 0x0000000602027981 */ /* 0x000162000c1e1500 */
[C---:B-1----:R-:W-:Y:S02]  /*04c0*/  LEA R8, P1, R0.reuse, R29, 0x1 ;  /* 0x0000001d00087211 */ /* 0x042fe400078208ff */
[-C--:B------:R-:W-:Y:S01]  /*04d0*/  LEA.HI.X.SX32 R5, R17, R31.reuse, 0x1, P0 ;  /* 0x0000001f11057211 */ /* 0x080fe200000f0eff */
[----:B------:R-:W5:Y:S01]  /*04e0*/  LDG.E.U16 R6, [R6.64] ;  /* 0x0000000606067981 */ /* 0x000f62000c1e1500 */
[----:B------:R-:W-:-:S03]  /*04f0*/  LEA.HI.X.SX32 R9, R0, R31, 0x1, P1 ;  /* 0x0000001f00097211 */ /* 0x000fc600008f0eff */
[----:B------:R1:W5:Y:S04]  /*0500*/  LDG.E.U16 R4, [R4.64] ;  /* 0x0000000604047981 */ /* 0x000368000c1e1500 */
[----:B------:R-:W5:Y:S01]  /*0510*/  LDG.E.U16 R8, [R8.64] ;  /* 0x0000000608087981 */ /* 0x000f62000c1e1500 */
[----:B------:R-:W-:Y:S02]  /*0520*/  LOP3.LUT R0, R28, 0xff, RZ, 0xc0, !PT ;  /* 0x000000ff1c007812 */ /* 0x000fe400078ec0ff */
[----:B------:R-:W-:-:S03]  /*0530*/  SHF.R.S32.HI R10, RZ, 0x8, R28 ;  /* 0x00000008ff0a7819 */ /* 0x000fc6000001141c */
[----:B0-----:R-:W-:Y:S01]  /*0540*/  IMAD.SHL.U32 R13, R0, 0x2, RZ ;  /* 0x00000002000d7824 */ /* 0x001fe200078e00ff */
[----:B------:R-:W-:-:S04]  /*0550*/  SGXT R10, R10, 0x1 ;  /* 0x000000010a0a781a */ /* 0x000fc80000000200 */
[----:B------:R-:W-:-:S04]  /*0560*/  LOP3.LUT R13, R13, 0x210, R10, 0x78, !PT ;  /* 0x000002100d0d7812 */ /* 0x000fc800078e780a */
[C---:B------:R-:W-:Y:S02]  /*0570*/  LOP3.LUT R0, R13.reuse, 0x20, RZ, 0x3c, !PT ;  /* 0x000000200d007812 */ /* 0x040fe400078e3cff */
[C---:B------:R-:W-:Y:S02]  /*0580*/  LOP3.LUT R3, R13.reuse, 0x40, RZ, 0x3c, !PT ;  /* 0x000000400d037812 */ /* 0x040fe400078e3cff */
[----:B-1----:R-:W-:Y:S01]  /*0590*/  LOP3.LUT R5, R13, 0x60, RZ, 0x3c, !PT ;  /* 0x000000600d057812 */ /* 0x002fe200078e3cff */
[----:B------:R-:W-:Y:S01]  /*05a0*/  IMAD.MOV.U32 R30, RZ, RZ, -0x800000 ;  /* 0xff800000ff1e7424 */ /* 0x000fe200078e00ff */
[----:B------:R-:W-:Y:S01]  /*05b0*/  CS2R R80, SRZ ;  /* 0x0000000000507805 */ /* 0x000fe2000001ff00 */
[----:B------:R-:W-:Y:S01]  /*05c0*/  IMAD.MOV.U32 R29, RZ, RZ, -0x800000 ;  /* 0xff800000ff1d7424 */ /* 0x000fe200078e00ff */
[----:B------:R-:W-:Y:S01]  /*05d0*/  CS2R R82, SRZ ;  /* 0x0000000000527805 */ /* 0x000fe2000001ff00 */
[----:B------:R-:W-:Y:S01]  /*05e0*/  CS2R R68, SRZ ;  /* 0x0000000000447805 */ /* 0x000fe2000001ff00 */
[----:B------:R-:W-:Y:S01]  /*05f0*/  CS2R R70, SRZ ;  /* 0x0000000000467805 */ /* 0x000fe2000001ff00 */
[----:B------:R-:W-:Y:S01]  /*0600*/  CS2R R48, SRZ ;  /* 0x0000000000307805 */ /* 0x000fe2000001ff00 */
[----:B------:R-:W-:Y:S01]  /*0610*/  CS2R R50, SRZ ;  /* 0x0000000000327805 */ /* 0x000fe2000001ff00 */
[----:B------:R-:W-:Y:S01]  /*0620*/  CS2R R44, SRZ ;  /* 0x00000000002c7805 */ /* 0x000fe2000001ff00 */
[----:B------:R-:W-:Y:S01]  /*0630*/  CS2R R46, SRZ ;  /* 0x00000000002e7805 */ /* 0x000fe2000001ff00 */
[----:B--2---:R-:W-:Y:S04]  /*0640*/  STS.U16 [R13], R18 ;  /* 0x000000120d007388 */ /* 0x004fe80000000400 */
[----:B---3--:R-:W-:Y:S04]  /*0650*/  STS.U16 [R13+0x1000], R22 ;  /* 0x001000160d007388 */ /* 0x008fe80000000400 */
[----:B----4-:R-:W-:Y:S04]  /*0660*/  STS.U16 [R13+0x2000], R26 ;  /* 0x0020001a0d007388 */ /* 0x010fe80000000400 */
[----:B-----5:R-:W-:Y:S04]  /*0670*/  STS.U16 [R13+0x3000], R12 ;  /* 0x0030000c0d007388 */ /* 0x020fe80000000400 */
[----:B------:R-:W-:Y:S04]  /*0680*/  STS.U16 [R0+0x400], R19 ;  /* 0x0004001300007388 */ /* 0x000fe80000000400 */
[----:B------:R-:W-:Y:S04]  /*0690*/  STS.U16 [R0+0x1400], R23 ;  /* 0x0014001700007388 */ /* 0x000fe80000000400 */
[----:B------:R-:W-:Y:S04]  /*06a0*/  STS.U16 [R0+0x2400], R11 ;  /* 0x0024000b00007388 */ /* 0x000fe80000000400 */
[----:B------:R-:W-:Y:S04]  /*06b0*/  STS.U16 [R0+0x3400], R14 ;  /* 0x0034000e00007388 */ /* 0x000fe80000000400 */
[----:B------:R0:W-:Y:S02]  /*06c0*/  STS.U16 [R3+0x2800], R2 ;  /* 0x0028000203007388 */ /* 0x0001e40000000400 */
[----:B0-----:R-:W-:-:S02]  /*06d0*/  IMAD.MOV.U32 R2, RZ, RZ, 0x3f800000 ;  /* 0x3f800000ff027424 */ /* 0x001fc400078e00ff */
[----:B------:R-:W-:-:S03]  /*06e0*/  IMAD.MOV.U32 R0, RZ, RZ, 0x3f800000 ;  /* 0x3f800000ff007424 */ /* 0x000fc600078e00ff */
[----:B------:R0:W-:Y:S04]  /*06f0*/  STL [R1+0x4], R2 ;  /* 0x0000040201007387 */ /* 0x0001e80000100800 */
[----:B------:R-:W-:Y:S01]  /*0700*/  STS.U16 [R3+0x800], R20 ;  /* 0x0008001403007388 */ /* 0x000fe20000000400 */
[----:B0-----:R-:W-:-:S03]  /*0710*/  IMAD.SHL.U32 R2, R27, 0x100, RZ ;  /* 0x000001001b027824 */ /* 0x001fc600078e00ff */
[----:B------:R-:W-:Y:S04]  /*0720*/  STS.U16 [R3+0x1800], R24 ;  /* 0x0018001803007388 */ /* 0x000fe80000000400 */
[----:B------:R-:W-:Y:S04]  /*0730*/  STS.U16 [R3+0x3800], R6 ;  /* 0x0038000603007388 */ /* 0x000fe80000000400 */
[----:B------:R-:W-:Y:S04]  /*0740*/  STS.U16 [R5+0xc00], R21 ;  /* 0x000c001505007388 */ /* 0x000fe80000000400 */
[----:B------:R-:W-:Y:S04]  /*0750*/  STS.U16 [R5+0x1c00], R25 ;  /* 0x001c001905007388 */ /* 0x000fe80000000400 */
[----:B------:R-:W-:Y:S04]  /*0760*/  STS.U16 [R5+0x2c00], R4 ;  /* 0x002c000405007388 */ /* 0x000fe80000000400 */
[----:B------:R-:W-:Y:S04]  /*0770*/  STS.U16 [R5+0x3c00], R8 ;  /* 0x003c000805007388 */ /* 0x000fe80000000400 */
[----:B------:R0:W-:Y:S02]  /*0780*/  STL [R1], R0 ;  /* 0x0000000001007387 */ /* 0x0001e40000100800 */
[----:B0-----:R-:W-:-:S04]  /*0790*/  IADD3 R0, R2, 0x100, RZ ;  /* 0x0000010002007810 */ /* 0x001fc80007ffe0ff */
[----:B------:R-:W-:Y:S01]  /*07a0*/  ISETP.GE.AND P0, PT, R0, 0x1, PT ;  /* 0x000000010000780c */ /* 0x000fe20003f06270 */
[C---:B------:R-:W-:Y:S01]  /*07b0*/  IMAD.SHL.U32 R18, R28.reuse, 0x2, RZ ;  /* 0x000000021c127824 */ /* 0x040fe200078e00ff */
[C---:B------:R-:W-:Y:S01]  /*07c0*/  LOP3.LUT R3, R28.reuse, 0x1e0, RZ, 0xc0, !PT ;  /* 0x000001e01c037812 */ /* 0x040fe200078ec0ff */
[----:B------:R-:W-:-:S10]  /*07d0*/  IMAD.SHL.U32 R20, R28, 0x8, RZ ;  /* 0x000000081c147824 */ /* 0x000fd400078e00ff */
[----:B------:R-:W-:Y:S05]  /*07e0*/  @!P0 BRA `(.L_x_0) ;  /* 0x0000438000008947 */ /* 0x000fea0003800000 */
[----:B------:R-:W-:Y:S01]  /*07f0*/  SHF.R.U32.HI R0, RZ, 0x2, R28 ;  /* 0x00000002ff007819 */ /* 0x000fe2000001161c */
[----:B------:R-:W-:Y:S01]  /*0800*/  IMAD.SHL.U32 R10, R28, 0x100, RZ ;  /* 0x000001001c0a7824 */ /* 0x000fe200078e00ff */
[----:B------:R-:W-:Y:S01]  /*0810*/  SHF.R.U32.HI R3, RZ, 0x1, R3 ;  /* 0x00000001ff037819 */ /* 0x000fe20000011603 */
[----:B------:R-:W-:Y:S01]  /*0820*/  IMAD.MOV.U32 R19, RZ, RZ, c[0x0][0x1a4] ;  /* 0x00006900ff137624 */ /* 0x000fe200078e00ff */
[----:B------:R-:W-:Y:S01]  /*0830*/  SGXT.U32 R0, R0, 0x3 ;  /* 0x000000030000781a */ /* 0x000fe20000000000 */
[----:B------:R-:W-:Y:S01]  /*0840*/  IMAD.MOV.U32 R16, RZ, RZ, c[0x0][0x1b8] ;  /* 0x00006e00ff107624 */ /* 0x000fe200078e00ff */
[----:B------:R-:W-:Y:S01]  /*0850*/  LOP3.LUT R4, R18, 0x10, RZ, 0xc0, !PT ;  /* 0x0000001012047812 */ /* 0x000fe200078ec0ff */
[----:B------:R-:W-:Y:S01]  /*0860*/  IMAD.MOV.U32 R119, RZ, RZ, -0x800000 ;  /* 0xff800000ff777424 */ /* 0x000fe200078e00ff */
[----:B------:R-:W-:Y:S01]  /*0870*/  LOP3.LUT R12, R28, 0x7, RZ, 0xc0, !PT ;  /* 0x000000071c0c7812 */ /* 0x000fe200078ec0ff */
[----:B------:R-:W-:Y:S01]  /*0880*/  IMAD.MOV.U32 R117, RZ, RZ, -0x800000 ;  /* 0xff800000ff757424 */ /* 0x000fe200078e00ff */
[----:B------:R-:W-:Y:S01]  /*0890*/  LOP3.LUT R2, R2, R3, R0, 0xfe, !PT ;  /* 0x0000000302027212 */ /* 0x000fe200078efe00 */
[----:B------:R-:W-:Y:S01]  /*08a0*/  IMAD R0, R32, c[0x0][0x1a0], RZ ;  /* 0x0000680020007a24 */ /* 0x000fe200078e02ff */
[--C-:B------:R-:W-:Y:S01]  /*08b0*/  SHF.R.U32.HI R114, RZ, 0x2, R28.reuse ;  /* 0x00000002ff727819 */ /* 0x100fe2000001161c */
[----:B------:R-:W-:Y:S01]  /*08c0*/  IMAD R6, R12, 0x210, RZ ;  /* 0x000002100c067824 */ /* 0x000fe200078e02ff */
[----:B------:R-:W-:Y:S01]  /*08d0*/  LOP3.LUT R5, R18, 0x3fe, RZ, 0xc0, !PT ;  /* 0x000003fe12057812 */ /* 0x000fe200078ec0ff */
[----:B------:R-:W-:Y:S01]  /*08e0*/  IMAD R112, R12, 0x110, RZ ;  /* 0x000001100c707824 */ /* 0x000fe200078e02ff */
[----:B------:R-:W-:Y:S01]  /*08f0*/  LOP3.LUT R3, R28, 0x1f, RZ, 0xc0, !PT ;  /* 0x0000001f1c037812 */ /* 0x000fe200078ec0ff */
[----:B------:R-:W-:Y:S01]  /*0900*/  CS2R R80, SRZ ;  /* 0x0000000000507805 */ /* 0x000fe2000001ff00 */
[----:B------:R-:W-:Y:S01]  /*0910*/  LOP3.LUT R7, R4, 0x1e0, R28, 0xf8, !PT ;  /* 0x000001e004077812 */ /* 0x000fe200078ef81c */
[----:B------:R-:W-:Y:S01]  /*0920*/  CS2R R82, SRZ ;  /* 0x0000000000527805 */ /* 0x000fe2000001ff00 */
[----:B------:R-:W-:Y:S01]  /*0930*/  LOP3.LUT R4, R28, 0x7f, RZ, 0xc0, !PT ;  /* 0x0000007f1c047812 */ /* 0x000fe200078ec0ff */
[----:B------:R-:W-:Y:S01]  /*0940*/  CS2R R68, SRZ ;  /* 0x0000000000447805 */ /* 0x000fe2000001ff00 */
[----:B------:R-:W-:Y:S01]  /*0950*/  LOP3.LUT R114, R5, 0x30, R114, 0x78, !PT ;  /* 0x0000003005727812 */ /* 0x000fe200078e7872 */
[----:B------:R-:W-:Y:S01]  /*0960*/  IMAD R5, R3, c[0x0][0x1a8], RZ ;  /* 0x00006a0003057a24 */ /* 0x000fe200078e02ff */
[----:B------:R-:W-:Y:S01]  /*0970*/  LOP3.LUT R11, R6, R7, RZ, 0x3c, !PT ;  /* 0x00000007060b7212 */ /* 0x000fe200078e3cff */
[----:B------:R-:W-:Y:S01]  /*0980*/  IMAD R3, R32, c[0x0][0x1b0], RZ ;  /* 0x00006c0020037a24 */ /* 0x000fe200078e02ff */
[----:B------:R-:W-:Y:S01]  /*0990*/  SHF.R.U32.HI R13, RZ, 0x5, R28 ;  /* 0x00000005ff0d7819 */ /* 0x000fe2000001161c */
[----:B------:R-:W-:Y:S01]  /*09a0*/  IMAD R8, R4, c[0x0][0x1b4], RZ ;  /* 0x00006d0004087a24 */ /* 0x000fe200078e02ff */
[----:B------:R-:W-:Y:S01]  /*09b0*/  LOP3.LUT R10, R10, 0x1000, RZ, 0xc0, !PT ;  /* 0x000010000a0a7812 */ /* 0x000fe200078ec0ff */
[----:B------:R-:W-:Y:S01]  /*09c0*/  IMAD.SHL.U32 R4, R0, 0x2, RZ ;  /* 0x0000000200047824 */ /* 0x000fe200078e00ff */
[----:B------:R-:W-:Y:S01]  /*09d0*/  LOP3.LUT R112, R112, 0x30, R18, 0x78, !PT ;  /* 0x0000003070707812 */ /* 0x000fe200078e7812 */
[----:B------:R-:W-:Y:S01]  /*09e0*/  IMAD.SHL.U32 R7, R5, 0x2, RZ ;  /* 0x0000000205077824 */ /* 0x000fe200078e00ff */
[----:B------:R-:W-:Y:S01]  /*09f0*/  CS2R R70, SRZ ;  /* 0x0000000000467805 */ /* 0x000fe2000001ff00 */
[----:B------:R-:W-:Y:S01]  /*0a00*/  IMAD.SHL.U32 R6, R3, 0x2, RZ ;  /* 0x0000000203067824 */ /* 0x000fe200078e00ff */
[----:B------:R-:W-:Y:S01]  /*0a10*/  CS2R R48, SRZ ;  /* 0x0000000000307805 */ /* 0x000fe2000001ff00 */
[----:B------:R-:W-:Y:S01]  /*0a20*/  IMAD.SHL.U32 R9, R8, 0x2, RZ ;  /* 0x0000000208097824 */ /* 0x000fe200078e00ff */
[----:B------:R-:W-:Y:S01]  /*0a30*/  IADD3 R15, P0, P1, R7, c[0x0][0x168], R4 ;  /* 0x00005a00070f7a10 */ /* 0x000fe2000791e004 */
[----:B------:R-:W-:Y:S01]  /*0a40*/  IMAD.HI R5, R5, 0x2, RZ ;  /* 0x0000000205057827 */ /* 0x000fe200078e02ff */
[----:B------:R-:W-:Y:S01]  /*0a50*/  SGXT.U32 R4, R13, 0x4 ;  /* 0x000000040d04781a */ /* 0x000fe20000000000 */
[----:B------:R-:W-:Y:S01]  /*0a60*/  CS2R R50, SRZ ;  /* 0x0000000000327805 */ /* 0x000fe2000001ff00 */
[----:B------:R-:W-:Y:S01]  /*0a70*/  IADD3 R13, P2, P3, R9, c[0x0][0x170], R6 ;  /* 0x00005c00090d7a10 */ /* 0x000fe20007b5e006 */
[----:B------:R-:W-:Y:S01]  /*0a80*/  IMAD.IADD R6, R10, 0x1, R11 ;  /* 0x000000010a067824 */ /* 0x000fe200078e020b */
[----:B------:R-:W-:Y:S01]  /*0a90*/  SHF.R.U32.HI R7, RZ, 0x7, R28 ;  /* 0x00000007ff077819 */ /* 0x000fe2000001161c */
[----:B------:R-:W-:Y:S01]  /*0aa0*/  IMAD.HI R8, R8, 0x2, RZ ;  /* 0x0000000208087827 */ /* 0x000fe200078e02ff */
[----:B------:R-:W-:Y:S01]  /*0ab0*/  CS2R R44, SRZ ;  /* 0x00000000002c7805 */ /* 0x000fe2000001ff00 */
[----:B------:R-:W-:Y:S01]  /*0ac0*/  CS2R R46, SRZ ;  /* 0x00000000002e7805 */ /* 0x000fe2000001ff00 */
[----:B------:R0:W-:Y:S01]  /*0ad0*/  STL [R1+0x8], R6 ;  /* 0x0000080601007387 */ /* 0x0001e20000100800 */
[----:B------:R-:W-:-:S02]  /*0ae0*/  UMOV UR4, URZ ;  /* 0x0000003f00047c82 */ /* 0x000fc40008000000 */
[----:B------:R-:W-:Y:S01]  /*0af0*/  UMOV UR5, URZ ;  /* 0x0000003f00057c82 */ /* 0x000fe20008000000 */
[----:B0-----:R-:W-:Y:S02]  /*0b00*/  IMAD R6, R4, c[0x0][0x1a4], RZ ;  /* 0x0000690004067a24 */ /* 0x001fe400078e02ff */
[----:B------:R-:W-:Y:S01]  /*0b10*/  IMAD.HI R4, R0, 0x2, RZ ;  /* 0x0000000200047827 */ /* 0x000fe200078e02ff */
[----:B------:R-:W-:-:S03]  /*0b20*/  SGXT.U32 R0, R7, 0x2 ;  /* 0x000000020700781a */ /* 0x000fc60000000000 */
[----:B------:R-:W-:Y:S01]  /*0b30*/  IMAD.HI R7, R3, 0x2, RZ ;  /* 0x0000000203077827 */ /* 0x000fe200078e02ff */
[----:B------:R-:W-:Y:S02]  /*0b40*/  IADD3.X R17, R5, c[0x0][0x16c], R4, P0, P1 ;  /* 0x00005b0005117a10 */ /* 0x000fe400007e2404 */
[----:B------:R-:W-:Y:S01]  /*0b50*/  LEA R26, P1, R6, R15, 0x1 ;  /* 0x0000000f061a7211 */ /* 0x000fe200078208ff */
[C---:B------:R-:W-:Y:S01]  /*0b60*/  IMAD R3, R19.reuse, 0x10, R6 ;  /* 0x0000001013037824 */ /* 0x040fe200078e0206 */
[----:B------:R-:W-:Y:S01]  /*0b70*/  IADD3.X R14, R8, c[0x0][0x174], R7, P2, P3 ;  /* 0x00005d00080e7a10 */ /* 0x000fe200017e6407 */
[----:B------:R-:W-:Y:S01]  /*0b80*/  IMAD R9, R0, c[0x0][0x1b8], RZ ;  /* 0x00006e0000097a24 */ /* 0x000fe200078e02ff */
[----:B------:R-:W-:Y:S01]  /*0b90*/  LEA.HI.X.SX32 R27, R6, R17, 0x1, P1 ;  /* 0x00000011061b7211 */ /* 0x000fe200008f0eff */
[----:B------:R-:W-:Y:S01]  /*0ba0*/  IMAD R0, R19, 0x10, R3 ;  /* 0x0000001013007824 */ /* 0x000fe200078e0203 */
[----:B------:R-:W-:Y:S01]  /*0bb0*/  LEA R24, P2, R3, R15, 0x1 ;  /* 0x0000000f03187211 */ /* 0x000fe200078408ff */
[C---:B------:R-:W-:Y:S01]  /*0bc0*/  IMAD R7, R16.reuse, 0x4, R9 ;  /* 0x0000000410077824 */ /* 0x040fe200078e0209 */
[----:B------:R-:W-:Y:S01]  /*0bd0*/  LEA R22, P0, R9, R13, 0x1 ;  /* 0x0000000d09167211 */ /* 0x000fe200078008ff */
[----:B------:R-:W-:Y:S01]  /*0be0*/  IMAD R4, R19, 0x10, R0 ;  /* 0x0000001013047824 */ /* 0x000fe200078e0200 */
[----:B------:R-:W-:Y:S01]  /*0bf0*/  LEA.HI.X.SX32 R25, R3, R17, 0x1, P2 ;  /* 0x0000001103197211 */ /* 0x000fe200010f0eff */
[----:B------:R0:W-:Y:S01]  /*0c00*/  STL.64 [R1+0x88], R26 ;  /* 0x0000881a01007387 */ /* 0x0001e20000100a00 */
[C---:B------:R-:W-:Y:S01]  /*0c10*/  IMAD R8, R16.reuse, 0x4, R7 ;  /* 0x0000000410087824 */ /* 0x040fe200078e0207 */
[----:B------:R-:W-:Y:S01]  /*0c20*/  LEA.HI.X.SX32 R23, R9, R14, 0x1, P0 ;  /* 0x0000000e09177211 */ /* 0x000fe200000f0eff */
[----:B------:R-:W-:Y:S01]  /*0c30*/  IMAD R5, R19, 0x10, R4 ;  /* 0x0000001013057824 */ /* 0x000fe200078e0204 */
[----:B------:R1:W-:Y:S01]  /*0c40*/  STL.64 [R1+0x80], R24 ;  /* 0x0000801801007387 */ /* 0x0003e20000100a00 */
[----:B------:R-:W-:-:S02]  /*0c50*/  IMAD R10, R16, 0x4, R8 ;  /* 0x00000004100a7824 */ /* 0x000fc400078e0208 */
[C---:B------:R-:W-:Y:S02]  /*0c60*/  IMAD R3, R19.reuse, 0x10, R5 ;  /* 0x0000001013037824 */ /* 0x040fe400078e0205 */
[----:B------:R-:W-:Y:S02]  /*0c70*/  IMAD R11, R16, 0x4, R10 ;  /* 0x00000004100b7824 */ /* 0x000fe400078e020a */
[C---:B------:R-:W-:Y:S01]  /*0c80*/  IMAD R6, R19.reuse, 0x10, R3 ;  /* 0x0000001013067824 */ /* 0x040fe200078e0203 */
[-C--:B0-----:R-:W-:Y:S02]  /*0c90*/  LEA R26, P1, R0, R15.reuse, 0x1 ;  /* 0x0000000f001a7211 */ /* 0x081fe400078208ff */
[----:B-1----:R-:W-:Y:S02]  /*0ca0*/  LEA R24, P2, R4, R15, 0x1 ;  /* 0x0000000f04187211 */ /* 0x002fe400078408ff */
[-C--:B------:R-:W-:Y:S01]  /*0cb0*/  LEA.HI.X.SX32 R27, R0, R17.reuse, 0x1, P1 ;  /* 0x00000011001b7211 */ /* 0x080fe200008f0eff */
[----:B------:R-:W-:Y:S01]  /*0cc0*/  IMAD R0, R19, 0x10, R6 ;  /* 0x0000001013007824 */ /* 0x000fe200078e0206 */
[----:B------:R-:W-:-:S02]  /*0cd0*/  LEA.HI.X.SX32 R25, R4, R17, 0x1, P2 ;  /* 0x0000001104197211 */ /* 0x000fc400010f0eff */
[-C--:B------:R-:W-:Y:S01]  /*0ce0*/  LEA R32, P1, R5, R15.reuse, 0x1 ;  /* 0x0000000f05207211 */ /* 0x080fe200078208ff */
[----:B------:R0:W-:Y:S01]  /*0cf0*/  STL.64 [R1+0x78], R26 ;  /* 0x0000781a01007387 */ /* 0x0001e20000100a00 */
[----:B------:R-:W-:Y:S02]  /*0d00*/  LEA R30, P2, R3, R15, 0x1 ;  /* 0x0000000f031e7211 */ /* 0x000fe400078408ff */
[-C--:B------:R-:W-:Y:S01]  /*0d10*/  LEA.HI.X.SX32 R33, R5, R17.reuse, 0x1, P1 ;  /* 0x0000001105217211 */ /* 0x080fe200008f0eff */
[----:B------:R1:W-:Y:S01]  /*0d20*/  STL.64 [R1+0x70], R24 ;  /* 0x0000701801007387 */ /* 0x0003e20000100a00 */
[----:B------:R-:W-:Y:S02]  /*0d30*/  LEA.HI.X.SX32 R31, R3, R17, 0x1, P2 ;  /* 0x00000011031f7211 */ /* 0x000fe400010f0eff */
[C---:B------:R-:W-:Y:S01]  /*0d40*/  LEA R4, P2, R10.reuse, R13, 0x1 ;  /* 0x0000000d0a047211 */ /* 0x040fe200078408ff */
[----:B------:R-:W-:Y:S03]  /*0d50*/  STL.64 [R1+0x68], R32 ;  /* 0x0000682001007387 */ /* 0x000fe60000100a00 */
[----:B------:R-:W-:-:S02]  /*0d60*/  LEA.HI.X.SX32 R5, R10, R14, 0x1, P2 ;  /* 0x0000000e0a057211 */ /* 0x000fc400010f0eff */
[-C--:B0-----:R-:W-:Y:S02]  /*0d70*/  LEA R26, P3, R6, R15.reuse, 0x1 ;  /* 0x0000000f061a7211 */ /* 0x081fe400078608ff */
[----:B-1----:R-:W-:Y:S02]  /*0d80*/  LEA R24, P4, R0, R15, 0x1 ;  /* 0x0000000f00187211 */ /* 0x002fe400078808ff */
[-C--:B------:R-:W-:Y:S02]  /*0d90*/  LEA.HI.X.SX32 R27, R6, R17.reuse, 0x1, P3 ;  /* 0x00000011061b7211 */ /* 0x080fe400018f0eff */
[----:B------:R-:W-:Y:S01]  /*0da0*/  LEA.HI.X.SX32 R25, R0, R17, 0x1, P4 ;  /* 0x0000001100197211 */ /* 0x000fe200020f0eff */
[----:B------:R-:W-:-:S04]  /*0db0*/  IMAD R0, R16, 0x4, R11 ;  /* 0x0000000410007824 */ /* 0x000fc800078e020b */
[----:B------:R0:W-:Y:S01]  /*0dc0*/  STL.64 [R1+0x50], R24 ;  /* 0x0000501801007387 */ /* 0x0001e20000100a00 */
[----:B------:R-:W-:-:S03]  /*0dd0*/  IMAD R3, R16, 0x4, R0 ;  /* 0x0000000410037824 */ /* 0x000fc600078e0200 */
[----:B------:R-:W-:Y:S04]  /*0de0*/  STL.64 [R1+0x60], R30 ;  /* 0x0000601e01007387 */ /* 0x000fe80000100a00 */
[----:B------:R-:W-:Y:S01]  /*0df0*/  STL.64 [R1+0x58], R26 ;  /* 0x0000581a01007387 */ /* 0x000fe20000100a00 */
[----:B0-----:R-:W-:-:S03]  /*0e00*/  LEA R24, P1, R7, R13, 0x1 ;  /* 0x0000000d07187211 */ /* 0x001fc600078208ff */
[----:B------:R0:W-:Y:S01]  /*0e10*/  STL.64 [R1+0x48], R22 ;  /* 0x0000481601007387 */ /* 0x0001e20000100a00 */
[----:B------:R-:W-:-:S03]  /*0e20*/  LEA.HI.X.SX32 R25, R7, R14, 0x1, P1 ;  /* 0x0000000e07197211 */ /* 0x000fc600008f0eff */
[----:B------:R1:W-:Y:S04]  /*0e30*/  STL.64 [R1+0x30], R4 ;  /* 0x0000300401007387 */ /* 0x0003e80000100a00 */
[----:B------:R2:W-:Y:S01]  /*0e40*/  STL.64 [R1+0x40], R24 ;  /* 0x0000401801007387 */ /* 0x0005e20000100a00 */
[----:B0-----:R-:W-:-:S04]  /*0e50*/  LEA R22, P0, R8, R13, 0x1 ;  /* 0x0000000d08167211 */ /* 0x001fc800078008ff */
[-C--:B------:R-:W-:Y:S01]  /*0e60*/  LEA.HI.X.SX32 R23, R8, R14.reuse, 0x1, P0 ;  /* 0x0000000e08177211 */ /* 0x080fe200000f0eff */
[----:B-1----:R-:W-:Y:S01]  /*0e70*/  IMAD R4, R16, 0x4, R3 ;  /* 0x0000000410047824 */ /* 0x002fe200078e0203 */
[-C--:B------:R-:W-:Y:S02]  /*0e80*/  LEA R8, P2, R3, R13.reuse, 0x1 ;  /* 0x0000000d03087211 */ /* 0x080fe400078408ff */
[CC--:B--2---:R-:W-:Y:S01]  /*0e90*/  LEA R24, P0, R11.reuse, R13.reuse, 0x1 ;  /* 0x0000000d0b187211 */ /* 0x0c4fe200078008ff */
[----:B------:R0:W-:Y:S01]  /*0ea0*/  STL.64 [R1+0x38], R22 ;  /* 0x0000381601007387 */ /* 0x0001e20000100a00 */
[C---:B------:R-:W-:Y:S02]  /*0eb0*/  LEA R6, P3, R4.reuse, R13, 0x1 ;  /* 0x0000000d04067211 */ /* 0x040fe400078608ff */
[-C--:B------:R-:W-:Y:S02]  /*0ec0*/  LEA.HI.X.SX32 R25, R11, R14.reuse, 0x1, P0 ;  /* 0x0000000e0b197211 */ /* 0x080fe400000f0eff */
[-C--:B------:R-:W-:Y:S01]  /*0ed0*/  LEA.HI.X.SX32 R9, R3, R14.reuse, 0x1, P2 ;  /* 0x0000000e03097211 */ /* 0x080fe200010f0eff */
[----:B------:R-:W-:Y:S01]  /*0ee0*/  IMAD.MOV.U32 R3, RZ, RZ, RZ ;  /* 0x000000ffff037224 */ /* 0x000fe200078e00ff */
[----:B------:R-:W-:Y:S01]  /*0ef0*/  LEA.HI.X.SX32 R7, R4, R14, 0x1, P3 ;  /* 0x0000000e04077211 */ /* 0x000fe200018f0eff */
[----:B------:R-:W-:Y:S01]  /*0f00*/  STL.64 [R1+0x28], R24 ;  /* 0x0000281801007387 */ /* 0x000fe20000100a00 */
[----:B------:R-:W-:-:S02]  /*0f10*/  LOP3.LUT R4, R28, 0x180, RZ, 0xc0, !PT ;  /* 0x000001801c047812 */ /* 0x000fc400078ec0ff */
[----:B------:R-:W-:Y:S02]  /*0f20*/  LOP3.LUT R5, R20, 0x30, RZ, 0xc0, !PT ;  /* 0x0000003014057812 */ /* 0x000fe400078ec0ff */
[----:B0-----:R-:W-:Y:S02]  /*0f30*/  LEA R22, P1, R0, R13, 0x1 ;  /* 0x0000000d00167211 */ /* 0x001fe400078208ff */
[----:B------:R-:W-:Y:S01]  /*0f40*/  SHF.R.U32.HI R4, RZ, 0x3, R4 ;  /* 0x00000003ff047819 */ /* 0x000fe20000011604 */
[----:B------:R-:W-:Y:S01]  /*0f50*/  IMAD R5, R12, 0x40, R5 ;  /* 0x000000400c057824 */ /* 0x000fe200078e0205 */
[----:B------:R-:W-:Y:S01]  /*0f60*/  LEA.HI.X.SX32 R23, R0, R14, 0x1, P1 ;  /* 0x0000000e00177211 */ /* 0x000fe200008f0eff */
[----:B------:R-:W-:Y:S01]  /*0f70*/  IMAD.MOV.U32 R0, RZ, RZ, 0x3f800000 ;  /* 0x3f800000ff007424 */ /* 0x000fe200078e00ff */
[--C-:B------:R-:W-:Y:S02]  /*0f80*/  LOP3.LUT R122, R4, 0x3fe, R18.reuse, 0x78, !PT ;  /* 0x000003fe047a7812 */ /* 0x100fe400078e7812 */
[----:B------:R-:W-:Y:S01]  /*0f90*/  LOP3.LUT R113, R5, 0x30, R18, 0x78, !PT ;  /* 0x0000003005717812 */ /* 0x000fe200078e7812 */
[----:B------:R-:W-:Y:S01]  /*0fa0*/  STL.64 [R1+0x20], R22 ;  /* 0x0000201601007387 */ /* 0x000fe20000100a00 */
[----:B------:R-:W-:-:S02]  /*0fb0*/  LOP3.LUT R5, R122, 0x40, RZ, 0x3c, !PT ;  /* 0x000000407a057812 */ /* 0x000fc400078e3cff */
[----:B------:R-:W-:Y:S01]  /*0fc0*/  LOP3.LUT R4, R112, 0x40, RZ, 0x3c, !PT ;  /* 0x0000004070047812 */ /* 0x000fe200078e3cff */
[----:B------:R-:W-:Y:S04]  /*0fd0*/  STL.64 [R1+0x18], R8 ;  /* 0x0000180801007387 */ /* 0x000fe80000100a00 */
[----:B------:R0:W-:Y:S04]  /*0fe0*/  STL.64 [R1+0x10], R6 ;  /* 0x0000100601007387 */ /* 0x0001e80000100a00 */
[----:B------:R1:W-:Y:S01]  /*0ff0*/  STL [R1+0x4], R0 ;  /* 0x0000040001007387 */ /* 0x0003e20000100800 */
[----:B0-----:R-:W-:-:S02]  /*1000*/  IMAD.MOV.U32 R6, RZ, RZ, 0x3f800000 ;  /* 0x3f800000ff067424 */ /* 0x001fc400078e00ff */
[----:B-1----:R-:W-:-:S03]  /*1010*/  IMAD.MOV.U32 R0, RZ, RZ, RZ ;  /* 0x000000ffff007224 */ /* 0x002fc600078e00ff */
[----:B------:R0:W-:Y:S02]  /*1020*/  STL [R1], R6 ;  /* 0x0000000601007387 */ /* 0x0001e40000100800 */
[----:B0-----:R-:W-:Y:S02]  /*1030*/  LOP3.LUT R6, R2, 0x8, RZ, 0xfc, !PT ;  /* 0x0000000802067812 */ /* 0x001fe400078efcff */
.L_x_1:
[----:B------:R-:W2:Y:S04]  /*1040*/  LDL.64 R4, [R1+0x88] ;  /* 0x0000880001047983 */ /* 0x000ea80000100a00 */
[----:B------:R-:W3:Y:S04]  /*1050*/  LDL.64 R8, [R1+0x78] ;  /* 0x0000780001087983 */ /* 0x000ee80000100a00 */
[----:B------:R-:W4:Y:S04]  /*1060*/  LDL.64 R10, [R1+0x70] ;  /* 0x00007000010a7983 */ /* 0x000f280000100a00 */
[----:B------:R-:W5:Y:S04]  /*1070*/  LDL.64 R12, [R1+0x68] ;  /* 0x00006800010c7983 */ /* 0x000f680000100a00 */
[----:B------:R-:W5:Y:S04]  /*1080*/  LDL.64 R14, [R1+0x60] ;  /* 0x00006000010e7983 */ /* 0x000f680000100a00 */
[----:B------:R-:W5:Y:S04]  /*1090*/  LDL.64 R6, [R1+0x80] ;  /* 0x0000800001067983 */ /* 0x000f680000100a00 */
[----:B------:R-:W5:Y:S04]  /*10a0*/  LDL.64 R16, [R1+0x58] ;  /* 0x0000580001107983 */ /* 0x000f680000100a00 */
[----:B------:R-:W5:Y:S04]  /*10b0*/  LDL.64 R18, [R1+0x50] ;  /* 0x0000500001127983 */ /* 0x000f680000100a00 */
[----:B------:R-:W5:Y:S01]  /*10c0*/  LDL R36, [R1+0x8] ;  /* 0x0000080001247983 */ /* 0x000f620000100800 */
[----:B--2---:R-:W-:-:S04]  /*10d0*/  IMAD.WIDE R4, R3, 0x2, R4 ;  /* 0x0000000203047825 */ /* 0x004fc800078e0204 */
[C---:B---3--:R-:W-:Y:S02]  /*10e0*/  IMAD.WIDE R8, R3.reuse, 0x2, R8 ;  /* 0x0000000203087825 */ /* 0x048fe400078e0208 */
[----:B------:R-:W2:Y:S02]  /*10f0*/  LDG.E.U16 R5, [R4.64] ;  /* 0x0000000604057981 */ /* 0x000ea4000c1e1500 */
[C---:B----4-:R-:W-:Y:S02]  /*1100*/  IMAD.WIDE R10, R3.reuse, 0x2, R10 ;  /* 0x00000002030a7825 */ /* 0x050fe400078e020a */
[----:B------:R-:W3:Y:S02]  /*1110*/  LDG.E.U16 R9, [R8.64] ;  /* 0x0000000608097981 */ /* 0x000ee4000c1e1500 */
[C---:B-----5:R-:W-:Y:S02]  /*1120*/  IMAD.WIDE R12, R3.reuse, 0x2, R12 ;  /* 0x00000002030c7825 */ /* 0x060fe400078e020c */
[----:B------:R-:W4:Y:S02]  /*1130*/  LDG.E.U16 R11, [R10.64] ;  /* 0x000000060a0b7981 */ /* 0x000f24000c1e1500 */
[----:B------:R-:W-:-:S02]  /*1140*/  IMAD.WIDE R14, R3, 0x2, R14 ;  /* 0x00000002030e7825 */ /* 0x000fc400078e020e */
[----:B------:R-:W5:Y:S02]  /*1150*/  LDG.E.U16 R13, [R12.64] ;  /* 0x000000060c0d7981 */ /* 0x000f64000c1e1500 */
[C---:B------:R-:W-:Y:S02]  /*1160*/  IMAD.WIDE R6, R3.reuse, 0x2, R6 ;  /* 0x0000000203067825 */ /* 0x040fe400078e0206 */
[----:B------:R-:W5:Y:S02]  /*1170*/  LDG.E.U16 R15, [R14.64] ;  /* 0x000000060e0f7981 */ /* 0x000f64000c1e1500 */
[C---:B------:R-:W-:Y:S02]  /*1180*/  IMAD.WIDE R16, R3.reuse, 0x2, R16 ;  /* 0x0000000203107825 */ /* 0x040fe400078e0210 */
[----:B------:R-:W5:Y:S02]  /*1190*/  LDG.E.U16 R21, [R6.64] ;  /* 0x0000000606157981 */ /* 0x000f64000c1e1500 */
[----:B------:R-:W-:-:S02]  /*11a0*/  IMAD.WIDE R18, R3, 0x2, R18 ;  /* 0x0000000203127825 */ /* 0x000fc400078e0212 */
[----:B------:R-:W5:Y:S04]  /*11b0*/  LDG.E.U16 R37, [R16.64] ;  /* 0x0000000610257981 */ /* 0x000f68000c1e1500 */
[----:B------:R-:W5:Y:S04]  /*11c0*/  LDG.E.U16 R39, [R18.64] ;  /* 0x0000000612277981 */ /* 0x000f68000c1e1500 */
[----:B------:R-:W-:Y:S06]  /*11d0*/  BAR.SYNC.DEFER_BLOCKING 0x0 ;  /* 0x0000000000007b1d */ /* 0x000fec0000010000 */
[----:B------:R-:W0:Y:S02]  /*11e0*/  S2R R115, SR_TID.X ;  /* 0x0000000000737919 */ /* 0x000e240000002100 */
[----:B0-----:R-:W-:-:S02]  /*11f0*/  LOP3.LUT R115, R115, 0x3, RZ, 0xc0, !PT ;  /* 0x0000000373737812 */ /* 0x001fc400078ec0ff */
[----:B--2---:R-:W-:Y:S04]  /*1200*/  STS.U16 [R114+0x4000], R5 ;  /* 0x0040000572007388 */ /* 0x004fe80000000400 */
[----:B---3--:R-:W-:Y:S04]  /*1210*/  STS.U16 [R114+0x4800], R9 ;  /* 0x0048000972007388 */ /* 0x008fe80000000400 */
[----:B----4-:R-:W-:Y:S04]  /*1220*/  STS.U16 [R114+0x4c00], R11 ;  /* 0x004c000b72007388 */ /* 0x010fe80000000400 */
[----:B-----5:R-:W-:Y:S04]  /*1230*/  STS.U16 [R114+0x5000], R13 ;  /* 0x0050000d72007388 */ /* 0x020fe80000000400 */
[----:B------:R-:W-:Y:S04]  /*1240*/  STS.U16 [R114+0x5400], R15 ;  /* 0x0054000f72007388 */ /* 0x000fe80000000400 */
[----:B------:R-:W-:Y:S04]  /*1250*/  STS.U16 [R114+0x4400], R21 ;  /* 0x0044001572007388 */ /* 0x000fe80000000400 */
[----:B------:R-:W-:Y:S04]  /*1260*/  STS.U16 [R114+0x5800], R37 ;  /* 0x0058002572007388 */ /* 0x000fe80000000400 */
[----:B------:R-:W-:Y:S04]  /*1270*/  STS.U16 [R114+0x5c00], R39 ;  /* 0x005c002772007388 */ /* 0x000fe80000000400 */
[----:B------:R-:W-:Y:S06]  /*1280*/  BAR.SYNC.DEFER_BLOCKING 0x0 ;  /* 0x0000000000007b1d */ /* 0x000fec0000010000 */
[----:B------:R-:W-:Y:S04]  /*1290*/  LDSM.16.MT88.4 R76, [R36] ;  /* 0x00000000244c783b */ /* 0x000fe80000004200 */
[----:B------:R-:W0:Y:S04]  /*12a0*/  LDSM.16.M88.4 R4, [R113+0x4200] ;  /* 0x004200007104783b */ /* 0x000e280000000200 */
[----:B------:R-:W1:Y:S04]  /*12b0*/  LDSM.16.M88.4 R24, [R113+0x4800] ;  /* 0x004800007118783b */ /* 0x000e680000000200 */
[----:B------:R-:W-:Y:S04]  /*12c0*/  LDSM.16.MT88.4 R84, [R36+0x2000] ;  /* 0x002000002454783b */ /* 0x000fe80000004200 */
[----:B------:R-:W2:Y:S04]  /*12d0*/  LDSM.16.M88.4 R104, [R113+0x4000] ;  /* 0x004000007168783b */ /* 0x000ea80000000200 */
[----:B------:R-:W3:Y:S04]  /*12e0*/  LDSM.16.M88.4 R8, [R113+0x5000] ;  /* 0x005000007108783b */ /* 0x000ee80000000200 */
[----:B------:R-:W4:Y:S04]  /*12f0*/  LDSM.16.M88.4 R36, [R113+0x5200] ;  /* 0x005200007124783b */ /* 0x000f280000000200 */
[----:B------:R-:W5:Y:S04]  /*1300*/  LDSM.16.M88.4 R28, [R113+0x4600] ;  /* 0x00460000711c783b */ /* 0x000f680000000200 */
[----:B------:R-:W3:Y:S04]  /*1310*/  LDSM.16.M88.4 R12, [R113+0x4e00] ;  /* 0x004e0000710c783b */ /* 0x000ee80000000200 */
[----:B------:R-:W3:Y:S04]  /*1320*/  LDSM.16.M88.4 R32, [R113+0x4400] ;  /* 0x004400007120783b */ /* 0x000ee80000000200 */
[----:B------:R-:W4:Y:S01]  /*1330*/  LDSM.16.M88.4 R20, [R113+0x4a00] ;  /* 0x004a00007114783b */ /* 0x000f220000000200 */
[C---:B0-----:R-:W-:Y:S03]  /*1340*/  HMMA.16816.F32 R72, R76.reuse, R4, RZ ;  /* 0x000000044c48723c */ /* 0x041fe600000018ff */
[----:B------:R-:W0:Y:S04]  /*1350*/  LDSM.16.M88.4 R16, [R113+0x4c00] ;  /* 0x004c00007110783b */ /* 0x000e280000000200 */
[----:B------:R-:W-:Y:S01]  /*1360*/  LDSM.16.M88.4 R52, [R113+0x5600] ;  /* 0x005600007134783b */ /* 0x000fe20000000200 */
[C---:B-1----:R-:W-:Y:S03]  /*1370*/  HMMA.16816.F32 R40, R76.reuse, R24, RZ ;  /* 0x000000184c28723c */ /* 0x042fe600000018ff */
[----:B------:R-:W-:Y:S05]  /*1380*/  LDSM.16.M88.4 R56, [R113+0x5400] ;  /* 0x005400007138783b */ /* 0x000fea0000000200 */
[----:B--2---:R-:W-:Y:S08]  /*1390*/  HMMA.16816.F32 R108, R76, R104, RZ ;  /* 0x000000684c6c723c */ /* 0x004ff000000018ff */
[----:B------:R-:W-:Y:S01]  /*13a0*/  HMMA.16816.F32 R72, R84, R6, R72 ;  /* 0x000000065448723c */ /* 0x000fe20000001848 */
[----:B------:R-:W1:Y:S07]  /*13b0*/  LDSM.16.M88.4 R4, [R113+0x5e00] ;  /* 0x005e00007104783b */ /* 0x000e6e0000000200 */
[----:B---3--:R-:W-:Y:S08]  /*13c0*/  HMMA.16816.F32 R60, R76, R8, RZ ;  /* 0x000000084c3c723c */ /* 0x008ff000000018ff */
[----:B------:R-:W-:Y:S08]  /*13d0*/  HMMA.16816.F32 R40, R84, R26, R40 ;  /* 0x0000001a5428723c */ /* 0x000ff00000001828 */
[C---:B----4-:R-:W-:Y:S08]  /*13e0*/  HMMA.16816.F32 R24, R76.reuse, R36, RZ ;  /* 0x000000244c18723c */ /* 0x050ff000000018ff */
[----:B-----5:R-:W-:Y:S08]  /*13f0*/  HMMA.16816.F32 R92, R76, R28, RZ ;  /* 0x0000001c4c5c723c */ /* 0x020ff000000018ff */
[C---:B------:R-:W-:Y:S01]  /*1400*/  HMMA.16816.F32 R108, R84.reuse, R106, R108 ;  /* 0x0000006a546c723c */ /* 0x040fe2000000186c */
[----:B------:R-:W2:Y:S07]  /*1410*/  LDSM.16.M88.4 R104, [R113+0x5800] ;  /* 0x005800007168783b */ /* 0x000eae0000000200 */
[C---:B------:R-:W-:Y:S01]  /*1420*/  HMMA.16816.F32 R60, R84.reuse, R10, R60 ;  /* 0x0000000a543c723c */ /* 0x040fe2000000183c */
[----:B------:R-:W3:Y:S07]  /*1430*/  LDSM.16.M88.4 R8, [R113+0x5a00] ;  /* 0x005a00007108783b */ /* 0x000eee0000000200 */
[----:B------:R-:W-:Y:S01]  /*1440*/  HMMA.16816.F32 R36, R84, R38, R24 ;  /* 0x000000265424723c */ /* 0x000fe20000001818 */
[----:B------:R-:W4:Y:S07]  /*1450*/  LDSM.16.M88.4 R24, [R113+0x5c00] ;  /* 0x005c00007118783b */ /* 0x000f2e0000000200 */
[----:B------:R-:W-:Y:S08]  /*1460*/  HMMA.16816.F32 R88, R76, R12, RZ ;  /* 0x0000000c4c58723c */ /* 0x000ff000000018ff */
[----:B------:R-:W-:Y:S08]  /*1470*/  HMMA.16816.F32 R92, R84, R30, R92 ;  /* 0x0000001e545c723c */ /* 0x000ff0000000185c */
[C---:B------:R-:W-:Y:S08]  /*1480*/  HMMA.16816.F32 R64, R76.reuse, R32, RZ ;  /* 0x000000204c40723c */ /* 0x040ff000000018ff */
[C---:B------:R-:W-:Y:S08]  /*1490*/  HMMA.16816.F32 R100, R76.reuse, R20, RZ ;  /* 0x000000144c64723c */ /* 0x040ff000000018ff */
[C---:B0-----:R-:W-:Y:S08]  /*14a0*/  HMMA.16816.F32 R96, R76.reuse, R16, RZ ;  /* 0x000000104c60723c */ /* 0x041ff000000018ff */
[----:B-1----:R-:W-:Y:S08]  /*14b0*/  HMMA.16816.F32 R28, R76, R4, RZ ;  /* 0x000000044c1c723c */ /* 0x002ff000000018ff */
[----:B------:R-:W-:Y:S08]  /*14c0*/  HMMA.16816.F32 R88, R84, R14, R88 ;  /* 0x0000000e5458723c */ /* 0x000ff00000001858 */
[----:B------:R-:W-:Y:S08]  /*14d0*/  HMMA.16816.F32 R12, R76, R52, RZ ;  /* 0x000000344c0c723c */ /* 0x000ff000000018ff */
[----:B------:R-:W-:Y:S01]  /*14e0*/  HMMA.16816.F32 R64, R84, R34, R64 ;  /* 0x000000225440723c */ /* 0x000fe20000001840 */
[----:B------:R-:W-:-:S07]  /*14f0*/  LEA R52, P0, R115, UR4, 0x1 ;  /* 0x0000000473347c11 */ /* 0x000fce000f8008ff */
[C---:B------:R-:W-:Y:S08]  /*1500*/  HMMA.16816.F32 R100, R84.reuse, R22, R100 ;  /* 0x000000165464723c */ /* 0x040ff00000001864 */
[C---:B------:R-:W-:Y:S08]  /*1510*/  HMMA.16816.F32 R96, R84.reuse, R18, R96 ;  /* 0x000000125460723c */ /* 0x040ff00000001860 */
[----:B------:R-:W-:Y:S08]  /*1520*/  HMMA.16816.F32 R28, R84, R6, R28 ;  /* 0x00000006541c723c */ /* 0x000ff0000000181c */
[C---:B------:R-:W-:Y:S08]  /*1530*/  HMMA.16816.F32 R20, R76.reuse, R56, RZ ;  /* 0x000000384c14723c */ /* 0x040ff000000018ff */
[C---:B--2---:R-:W-:Y:S08]  /*1540*/  HMMA.16816.F32 R16, R76.reuse, R104, RZ ;  /* 0x000000684c10723c */ /* 0x044ff000000018ff */
[C---:B---3--:R-:W-:Y:S08]  /*1550*/  HMMA.16816.F32 R32, R76.reuse, R8, RZ ;  /* 0x000000084c20723c */ /* 0x048ff000000018ff */
[----:B----4-:R-:W-:Y:S01]  /*1560*/  HMMA.16816.F32 R76, R76, R24, RZ ;  /* 0x000000184c4c723c */ /* 0x010fe200000018ff */
[----:B------:R-:W-:-:S02]  /*1570*/  LOP3.LUT R115, R2, 0x8, RZ, 0xfc, !PT ;  /* 0x0000000802737812 */ /* 0x000fc400078efcff */
[C---:B------:R-:W-:Y:S02]  /*1580*/  LOP3.LUT R4, R52.reuse, 0x70, RZ, 0xfc, !PT ;  /* 0x0000007034047812 */ /* 0x040fe400078efcff */
[----:B------:R-:W-:Y:S02]  /*1590*/  LOP3.LUT R5, R52, 0x79, RZ, 0xfc, !PT ;  /* 0x0000007934057812 */ /* 0x000fe400078efcff */
[C---:B------:R-:W-:Y:S01]  /*15a0*/  ISETP.GT.U32.AND P4, PT, R4.reuse, R2, PT ;  /* 0x000000020400720c */ /* 0x040fe20003f84070 */
[----:B------:R-:W-:Y:S01]  /*15b0*/  HMMA.16816.F32 R12, R84, R54, R12 ;  /* 0x00000036540c723c */ /* 0x000fe2000000180c */
[----:B------:R-:W-:Y:S02]  /*15c0*/  ISETP.GT.U32.AND P1, PT, R4, R115, PT ;  /* 0x000000730400720c */ /* 0x000fe40003f24070 */
[----:B------:R-:W-:-:S04]  /*15d0*/  LOP3.LUT R4, R52, 0x71, RZ, 0xfc, !PT ;  /* 0x0000007134047812 */ /* 0x000fc800078efcff */
[----:B------:R-:W-:Y:S01]  /*15e0*/  IMAD.X R55, RZ, RZ, UR5, P0 ;  /* 0x00000005ff377e24 */ /* 0x000fe200080e06ff */
[CC--:B------:R-:W-:Y:S02]  /*15f0*/  ISETP.GT.U32.AND P3, PT, R4.reuse, R115.reuse, PT ;  /* 0x000000730400720c */ /* 0x0c0fe40003f64070 */
[-C--:B------:R-:W-:Y:S02]  /*1600*/  ISETP.GT.U32.AND P0, PT, R4, R2.reuse, PT ;  /* 0x000000020400720c */ /* 0x080fe40003f04070 */
[----:B------:R-:W-:Y:S02]  /*1610*/  ISETP.GT.U32.AND P6, PT, R5, R2, PT ;  /* 0x000000020500720c */ /* 0x000fe40003fc4070 */
[----:B------:R-:W-:Y:S02]  /*1620*/  ISETP.GT.U32.AND.EX P4, PT, R55, RZ, PT, P4 ;  /* 0x000000ff3700720c */ /* 0x000fe40003f84140 */
[----:B------:R-:W-:Y:S02]  /*1630*/  LOP3.LUT R4, R52, 0x78, RZ, 0xfc, !PT ;  /* 0x0000007834047812 */ /* 0x000fe400078efcff */
[----:B------:R-:W-:Y:S01]  /*1640*/  ISETP.GT.U32.AND P2, PT, R5, R115, PT ;  /* 0x000000730500720c */ /* 0x000fe20003f44070 */
[----:B------:R-:W-:Y:S01]  /*1650*/  FMUL R31, R31, c[0x0][0x188] ;  /* 0x000062001f1f7a20 */ /* 0x000fe20000400000 */
[----:B------:R-:W-:-:S02]  /*1660*/  ISETP.GT.U32.AND.EX P1, PT, R55, RZ, PT, P1 ;  /* 0x000000ff3700720c */ /* 0x000fc40003f24110 */
[C---:B------:R-:W-:Y:S02]  /*1670*/  ISETP.GT.U32.AND.EX P3, PT, R55.reuse, RZ, PT, P3 ;  /* 0x000000ff3700720c */ /* 0x040fe40003f64130 */
[C---:B------:R-:W-:Y:S02]  /*1680*/  ISETP.GT.U32.AND.EX P0, PT, R55.reuse, RZ, PT, P0 ;  /* 0x000000ff3700720c */ /* 0x040fe40003f04100 */
[----:B------:R-:W-:Y:S01]  /*1690*/  ISETP.GT.U32.AND.EX P6, PT, R55, RZ, PT, P6 ;  /* 0x000000ff3700720c */ /* 0x000fe20003fc4160 */
[----:B------:R-:W-:Y:S01]  /*16a0*/  HMMA.16816.F32 R20, R84, R58, R20 ;  /* 0x0000003a5414723c */ /* 0x000fe20000001814 */
[----:B------:R-:W-:Y:S02]  /*16b0*/  SEL R5, RZ, 0x7fff8, !P4 ;  /* 0x0007fff8ff057807 */ /* 0x000fe40006000000 */
[----:B------:R-:W-:Y:S02]  /*16c0*/  LOP3.LUT R6, R52, 0x61, RZ, 0xfc, !PT ;  /* 0x0000006134067812 */ /* 0x000fe400078efcff */
[----:B------:R-:W-:-:S02]  /*16d0*/  ISETP.GT.U32.AND P5, PT, R4, R2, PT ;  /* 0x000000020400720c */ /* 0x000fc40003fa4070 */
[----:B------:R-:W-:Y:S01]  /*16e0*/  ISETP.GT.U32.AND P4, PT, R4, R115, PT ;  /* 0x000000730400720c */ /* 0x000fe20003f84070 */
[----:B------:R-:W-:Y:S01]  /*16f0*/  HMMA.16816.F32 R16, R84, R106, R16 ;  /* 0x0000006a5410723c */ /* 0x000fe20000001810 */
[----:B------:R-:W-:Y:S02]  /*1700*/  LOP3.LUT R24, R52, 0x60, RZ, 0xfc, !PT ;  /* 0x0000006034187812 */ /* 0x000fe400078efcff */
[----:B------:R-:W-:Y:S02]  /*1710*/  ISETP.GT.U32.AND.EX P2, PT, R55, RZ, PT, P2 ;  /* 0x000000ff3700720c */ /* 0x000fe40003f44120 */
[----:B------:R-:W-:-:S03]  /*1720*/  SEL R4, RZ, 0x1fffe, !P1 ;  /* 0x0001fffeff047807 */ /* 0x000fc60004800000 */
[----:B------:R-:W-:Y:S01]  /*1730*/  HMMA.16816.F32 R8, R84, R10, R32 ;  /* 0x0000000a5408723c */ /* 0x000fe20000001820 */
[----:B------:R-:W-:Y:S02]  /*1740*/  SEL R7, RZ, 0x1, !P3 ;  /* 0x00000001ff077807 */ /* 0x000fe40005800000 */
[----:B------:R-:W-:Y:S02]  /*1750*/  SEL R104, RZ, 0x4, !P6 ;  /* 0x00000004ff687807 */ /* 0x000fe40007000000 */
[----:B------:R-:W-:-:S03]  /*1760*/  ISETP.GT.U32.AND P6, PT, R6, R115, PT ;  /* 0x000000730600720c */ /* 0x000fc60003fc4070 */
[----:B------:R-:W-:Y:S01]  /*1770*/  HMMA.16816.F32 R84, R84, R26, R76 ;  /* 0x0000001a5454723c */ /* 0x000fe2000000184c */
[CC--:B------:R-:W-:Y:S02]  /*1780*/  ISETP.GT.U32.AND P1, PT, R24.reuse, R2.reuse, PT ;  /* 0x000000021800720c */ /* 0x0c0fe40003f24070 */
[----:B------:R-:W-:Y:S02]  /*1790*/  ISETP.GT.U32.AND P3, PT, R24, R115, PT ;  /* 0x000000731800720c */ /* 0x000fe40003f64070 */
[----:B------:R-:W-:Y:S02]  /*17a0*/  ISETP.GT.U32.AND.EX P4, PT, R55, RZ, PT, P4 ;  /* 0x000000ff3700720c */ /* 0x000fe40003f84140 */
[----:B------:R-:W-:Y:S02]  /*17b0*/  SEL R76, RZ, 0x4, !P0 ;  /* 0x00000004ff4c7807 */ /* 0x000fe40004000000 */
[----:B------:R-:W-:Y:S02]  /*17c0*/  ISETP.GT.U32.AND P0, PT, R6, R2, PT ;  /* 0x000000020600720c */ /* 0x000fe40003f04070 */
[----:B------:R-:W-:-:S02]  /*17d0*/  SEL R6, RZ, 0x1, !P2 ;  /* 0x00000001ff067807 */ /* 0x000fc40005000000 */
[----:B------:R-:W-:Y:S02]  /*17e0*/  FSEL R124, R31, -INF , !P2 ;  /* 0xff8000001f7c7808 */ /* 0x000fe40005000000 */
[----:B------:R-:W-:Y:S02]  /*17f0*/  ISETP.GT.U32.AND.EX P5, PT, R55, RZ, PT, P5 ;  /* 0x000000ff3700720c */ /* 0x000fe40003fa4150 */
[----:B------:R-:W-:Y:S01]  /*1800*/  IADD3 R24, P2, R52, 0x38, RZ ;  /* 0x0000003834187810 */ /* 0x000fe20007f5e0ff */
[----:B------:R-:W-:Y:S01]  /*1810*/  IMAD.IADD R25, R7, 0x1, R4 ;  /* 0x0000000107197824 */ /* 0x000fe200078e0204 */
[----:B------:R-:W-:Y:S02]  /*1820*/  SEL R7, RZ, 0x1fffe, !P4 ;  /* 0x0001fffeff077807 */ /* 0x000fe40006000000 */
[----:B------:R-:W-:Y:S02]  /*1830*/  SEL R4, RZ, 0x7fff8, !P5 ;  /* 0x0007fff8ff047807 */ /* 0x000fe40006800000 */
[----:B------:R-:W-:-:S02]  /*1840*/  ISETP.GT.U32.AND P4, PT, R24, R2, PT ;  /* 0x000000021800720c */ /* 0x000fc40003f84070 */
[----:B------:R-:W-:Y:S02]  /*1850*/  ISETP.GT.U32.AND P5, PT, R24, R115, PT ;  /* 0x000000731800720c */ /* 0x000fe40003fa4070 */
[C---:B------:R-:W-:Y:S02]  /*1860*/  ISETP.GT.U32.AND.EX P1, PT, R55.reuse, RZ, PT, P1 ;  /* 0x000000ff3700720c */ /* 0x040fe40003f24110 */
[----:B------:R-:W-:Y:S02]  /*1870*/  ISETP.GT.U32.AND.EX P3, PT, R55, RZ, PT, P3 ;  /* 0x000000ff3700720c */ /* 0x000fe40003f64130 */
[----:B------:R-:W-:Y:S02]  /*1880*/  LOP3.LUT R24, R52, 0x69, RZ, 0xfc, !PT ;  /* 0x0000006934187812 */ /* 0x000fe400078efcff */
[----:B------:R-:W-:Y:S02]  /*1890*/  LOP3.LUT R25, R25, 0x3, RZ, 0xc0, !PT ;  /* 0x0000000319197812 */ /* 0x000fe400078ec0ff */
[----:B------:R-:W-:-:S02]  /*18a0*/  ISETP.GT.U32.AND.EX P6, PT, R55, RZ, PT, P6 ;  /* 0x000000ff3700720c */ /* 0x000fc40003fc4160 */
[----:B------:R-:W-:Y:S02]  /*18b0*/  SEL R78, RZ, 0x7fff8, !P1 ;  /* 0x0007fff8ff4e7807 */ /* 0x000fe40004800000 */
[----:B------:R-:W-:Y:S02]  /*18c0*/  SEL R106, RZ, 0x1fffe, !P3 ;  /* 0x0001fffeff6a7807 */ /* 0x000fe40005800000 */
[C---:B------:R-:W-:Y:S02]  /*18d0*/  ISETP.GT.U32.AND P1, PT, R24.reuse, R2, PT ;  /* 0x000000021800720c */ /* 0x040fe40003f24070 */
[----:B------:R-:W-:Y:S01]  /*18e0*/  ISETP.GT.U32.AND P3, PT, R24, R115, PT ;  /* 0x000000731800720c */ /* 0x000fe20003f64070 */
[----:B------:R-:W-:Y:S01]  /*18f0*/  IMAD.X R24, RZ, RZ, R55, P2 ;  /* 0x000000ffff187224 */ /* 0x000fe200010e0637 */
[----:B------:R-:W-:Y:S02]  /*1900*/  IADD3 R76, R25, R5, R76 ;  /* 0x00000005194c7210 */ /* 0x000fe40007ffe04c */
[----:B------:R-:W-:-:S02]  /*1910*/  SEL R105, RZ, 0x1, !P6 ;  /* 0x00000001ff697807 */ /* 0x000fc40007000000 */
[----:B------:R-:W-:Y:S02]  /*1920*/  ISETP.GT.U32.AND.EX P0, PT, R55, RZ, PT, P0 ;  /* 0x000000ff3700720c */ /* 0x000fe40003f04100 */
[----:B------:R-:W-:Y:S01]  /*1930*/  IADD3 R5, P6, R52, 0x8, RZ ;  /* 0x0000000834057810 */ /* 0x000fe20007fde0ff */
[----:B------:R-:W-:Y:S01]  /*1940*/  FMUL R88, R88, c[0x0][0x188] ;  /* 0x0000620058587a20 */ /* 0x000fe20000400000 */
[----:B------:R-:W-:Y:S01]  /*1950*/  ISETP.GT.U32.AND.EX P4, PT, R24, RZ, PT, P4 ;  /* 0x000000ff1800720c */ /* 0x000fe20003f84140 */
[----:B------:R-:W-:Y:S01]  /*1960*/  FMUL R90, R90, c[0x0][0x188] ;  /* 0x000062005a5a7a20 */ /* 0x000fe20000400000 */
[----:B------:R-:W-:Y:S01]  /*1970*/  SEL R79, RZ, 0x4, !P0 ;  /* 0x00000004ff4f7807 */ /* 0x000fe20004000000 */
[----:B------:R-:W-:Y:S01]  /*1980*/  IMAD.X R25, RZ, RZ, R55, P6 ;  /* 0x000000ffff197224 */ /* 0x000fe200030e0637 */
[----:B------:R-:W-:Y:S02]  /*1990*/  ISETP.GT.U32.AND.EX P5, PT, R24, RZ, PT, P5 ;  /* 0x000000ff1800720c */ /* 0x000fe40003fa4150 */
[----:B------:R-:W-:-:S02]  /*19a0*/  ISETP.GT.U32.AND P0, PT, R5, R2, PT ;  /* 0x000000020500720c */ /* 0x000fc40003f04070 */
[----:B------:R-:W-:Y:S02]  /*19b0*/  LOP3.LUT R5, R52, 0x68, RZ, 0xfc, !PT ;  /* 0x0000006834057812 */ /* 0x000fe400078efcff */
[----:B------:R-:W-:Y:S01]  /*19c0*/  FSEL R121, R88, -INF , !P4 ;  /* 0xff80000058797808 */ /* 0x000fe20006000000 */
[----:B------:R-:W-:Y:S01]  /*19d0*/  FMUL R53, R72, c[0x0][0x188] ;  /* 0x0000620048357a20 */ /* 0x000fe20000400000 */
[-C--:B------:R-:W-:Y:S02]  /*19e0*/  ISETP.GT.U32.AND P4, PT, R52, R2.reuse, PT ;  /* 0x000000023400720c */ /* 0x080fe40003f84070 */
[----:B------:R-:W-:Y:S02]  /*19f0*/  FSEL R88, R90, -INF , !P5 ;  /* 0xff8000005a587808 */ /* 0x000fe40006800000 */
[-C--:B------:R-:W-:Y:S01]  /*1a00*/  ISETP.GE.U32.AND P5, PT, R52, R2.reuse, PT ;  /* 0x000000023400720c */ /* 0x080fe20003fa6070 */
[----:B------:R-:W-:Y:S01]  /*1a10*/  FMUL R56, R108, c[0x0][0x188] ;  /* 0x000062006c387a20 */ /* 0x000fe20000400000 */
[C---:B------:R-:W-:Y:S01]  /*1a20*/  ISETP.GT.U32.AND P2, PT, R5.reuse, R2, PT ;  /* 0x000000020500720c */ /* 0x040fe20003f44070 */
[----:B------:R-:W-:Y:S01]  /*1a30*/  FMUL R58, R74, c[0x0][0x188] ;  /* 0x000062004a3a7a20 */ /* 0x000fe20000400000 */
[----:B------:R-:W-:Y:S01]  /*1a40*/  ISETP.GT.U32.AND P6, PT, R5, R115, PT ;  /* 0x000000730500720c */ /* 0x000fe20003fc4070 */
[----:B------:R-:W-:Y:S01]  /*1a50*/  IMAD.IADD R5, R6, 0x1, R7 ;  /* 0x0000000106057824 */ /* 0x000fe200078e0207 */
[----:B------:R-:W-:Y:S01]  /*1a60*/  ISETP.GT.U32.AND.EX P0, PT, R25, RZ, PT, P0 ;  /* 0x000000ff1900720c */ /* 0x000fe20003f04100 */
[----:B------:R-:W-:Y:S01]  /*1a70*/  FMUL R57, R109, c[0x0][0x188] ;  /* 0x000062006d397a20 */ /* 0x000fe20000400000 */
[----:B------:R-:W-:-:S02]  /*1a80*/  ISETP.GT.U32.AND.EX P4, PT, R55, RZ, PT, P4 ;  /* 0x000000ff3700720c */ /* 0x000fc40003f84140 */
[----:B------:R-:W-:Y:S02]  /*1a90*/  ISETP.GE.U32.AND.EX P5, PT, R55, RZ, PT, P5 ;  /* 0x000000ff3700720c */ /* 0x000fe40003fa6150 */
[----:B------:R-:W-:Y:S02]  /*1aa0*/  FSEL R53, R53, -INF , !P0 ;  /* 0xff80000035357808 */ /* 0x000fe40004000000 */
[----:B------:R-:W-:Y:S02]  /*1ab0*/  ISETP.GT.U32.AND P0, PT, R52, R115, PT ;  /* 0x000000733400720c */ /* 0x000fe40003f04070 */
[----:B------:R-:W-:Y:S02]  /*1ac0*/  FSEL R56, R56, -INF , !P4 ;  /* 0xff80000038387808 */ /* 0x000fe40006000000 */
[----:B------:R-:W-:Y:S02]  /*1ad0*/  FSEL R58, R58, -INF , !P4 ;  /* 0xff8000003a3a7808 */ /* 0x000fe40006000000 */
[----:B------:R-:W-:-:S02]  /*1ae0*/  LOP3.LUT R5, R5, 0x3, RZ, 0xc0, !PT ;  /* 0x0000000305057812 */ /* 0x000fc400078ec0ff */
[----:B------:R-:W-:Y:S01]  /*1af0*/  ISETP.GT.U32.AND.EX P1, PT, R55, RZ, PT, P1 ;  /* 0x000000ff3700720c */ /* 0x000fe20003f24110 */
[----:B------:R-:W-:Y:S01]  /*1b00*/  FMUL R59, R110, c[0x0][0x188] ;  /* 0x000062006e3b7a20 */ /* 0x000fe20000400000 */
[C---:B------:R-:W-:Y:S02]  /*1b10*/  ISETP.GE.U32.AND P4, PT, R52.reuse, R115, PT ;  /* 0x000000733400720c */ /* 0x040fe40003f86070 */
[----:B------:R-:W-:Y:S02]  /*1b20*/  FSEL R57, R57, -INF , !P5 ;  /* 0xff80000039397808 */ /* 0x000fe40006800000 */
[----:B------:R-:W-:Y:S01]  /*1b30*/  IADD3 R6, P5, R52, 0x9, RZ ;  /* 0x0000000934067810 */ /* 0x000fe20007fbe0ff */
[----:B------:R-:W-:Y:S01]  /*1b40*/  FMUL R111, R111, c[0x0][0x188] ;  /* 0x000062006f6f7a20 */ /* 0x000fe20000400000 */
[----:B------:R-:W-:Y:S02]  /*1b50*/  ISETP.GT.U32.AND.EX P0, PT, R55, RZ, PT, P0 ;  /* 0x000000ff3700720c */ /* 0x000fe40003f04100 */
[----:B------:R-:W-:-:S02]  /*1b60*/  IADD3 R104, R5, R4, R104 ;  /* 0x0000000405687210 */ /* 0x000fc40007ffe068 */
[C---:B------:R-:W-:Y:S02]  /*1b70*/  ISETP.GT.U32.AND.EX P3, PT, R55.reuse, RZ, PT, P3 ;  /* 0x000000ff3700720c */ /* 0x040fe40003f64130 */
[----:B------:R-:W-:Y:S02]  /*1b80*/  SEL R107, RZ, 0x4, !P1 ;  /* 0x00000004ff6b7807 */ /* 0x000fe40004800000 */
[C---:B------:R-:W-:Y:S02]  /*1b90*/  ISETP.GT.U32.AND.EX P6, PT, R55.reuse, RZ, PT, P6 ;  /* 0x000000ff3700720c */ /* 0x040fe40003fc4160 */
[C---:B------:R-:W-:Y:S02]  /*1ba0*/  ISETP.GE.U32.AND.EX P4, PT, R55.reuse, RZ, PT, P4 ;  /* 0x000000ff3700720c */ /* 0x040fe40003f86140 */
[----:B------:R-:W-:Y:S02]  /*1bb0*/  IADD3 R4, P1, R52, 0x10, RZ ;  /* 0x0000001034047810 */ /* 0x000fe40007f3e0ff */
[----:B------:R-:W-:Y:S01]  /*1bc0*/  ISETP.GT.U32.AND.EX P2, PT, R55, RZ, PT, P2 ;  /* 0x000000ff3700720c */ /* 0x000fe20003f44120 */
[----:B------:R-:W-:Y:S01]  /*1bd0*/  IMAD.X R5, RZ, RZ, R55, P5 ;  /* 0x000000ffff057224 */ /* 0x000fe200028e0637 */
[----:B------:R-:W-:-:S02]  /*1be0*/  FSEL R59, R59, -INF , !P0 ;  /* 0xff8000003b3b7808 */ /* 0x000fc40004000000 */
[-C--:B------:R-:W-:Y:S02]  /*1bf0*/  ISETP.GT.U32.AND P0, PT, R6, R2.reuse, PT ;  /* 0x000000020600720c */ /* 0x080fe40003f04070 */
[----:B------:R-:W-:Y:S02]  /*1c00*/  SEL R109, RZ, 0x1, !P3 ;  /* 0x00000001ff6d7807 */ /* 0x000fe40005800000 */
[----:B------:R-:W-:Y:S02]  /*1c10*/  SEL R110, RZ, 0x1fffe, !P6 ;  /* 0x0001fffeff6e7807 */ /* 0x000fe40007000000 */
[----:B------:R-:W-:Y:S02]  /*1c20*/  FSEL R72, R111, -INF , !P4 ;  /* 0xff8000006f487808 */ /* 0x000fe40006000000 */
[C---:B------:R-:W-:Y:S02]  /*1c30*/  ISETP.GT.U32.AND P3, PT, R4.reuse, R2, PT ;  /* 0x000000020400720c */ /* 0x040fe40003f64070 */
[----:B------:R-:W-:-:S02]  /*1c40*/  ISETP.GT.U32.AND P6, PT, R4, R115, PT ;  /* 0x000000730400720c */ /* 0x000fc40003fc4070 */
[----:B------:R-:W-:Y:S01]  /*1c50*/  SEL R108, RZ, 0x7fff8, !P2 ;  /* 0x0007fff8ff6c7807 */ /* 0x000fe20005000000 */
[----:B------:R-:W-:Y:S01]  /*1c60*/  FMUL R54, R73, c[0x0][0x188] ;  /* 0x0000620049367a20 */ /* 0x000fe20000400000 */
[-C--:B------:R-:W-:Y:S01]  /*1c70*/  ISETP.GT.U32.AND P4, PT, R6, R115.reuse, PT ;  /* 0x000000730600720c */ /* 0x080fe20003f84070 */
[----:B------:R-:W-:Y:S01]  /*1c80*/  IMAD.X R6, RZ, RZ, R55, P1 ;  /* 0x000000ffff067224 */ /* 0x000fe200008e0637 */
[----:B------:R-:W-:Y:S02]  /*1c90*/  IADD3 R4, P2, R52, 0x11, RZ ;  /* 0x0000001134047810 */ /* 0x000fe40007f5e0ff */
[----:B------:R-:W-:Y:S01]  /*1ca0*/  ISETP.GT.U32.AND.EX P0, PT, R5, RZ, PT, P0 ;  /* 0x000000ff0500720c */ /* 0x000fe20003f04100 */
[----:B------:R-:W-:Y:S01]  /*1cb0*/  FMUL R74, R75, c[0x0][0x188] ;  /* 0x000062004b4a7a20 */ /* 0x000fe20000400000 */
[C---:B------:R-:W-:Y:S02]  /*1cc0*/  ISETP.GT.U32.AND P5, PT, R4.reuse, R2, PT ;  /* 0x000000020400720c */ /* 0x040fe40003fa4070 */
[----:B------:R-:W-:Y:S01]  /*1cd0*/  ISETP.GT.U32.AND P1, PT, R4, R115, PT ;  /* 0x000000730400720c */ /* 0x000fe20003f24070 */
[----:B------:R-:W-:Y:S01]  /*1ce0*/  FMUL R4, R64, c[0x0][0x188] ;  /* 0x0000620040047a20 */ /* 0x000fe20000400000 */
[----:B------:R-:W-:Y:S01]  /*1cf0*/  ISETP.GT.U32.AND.EX P4, PT, R5, RZ, PT, P4 ;  /* 0x000000ff0500720c */ /* 0x000fe20003f84140 */
[----:B------:R-:W-:Y:S01]  /*1d00*/  FMUL R66, R66, c[0x0][0x188] ;  /* 0x0000620042427a20 */ /* 0x000fe20000400000 */
[----:B------:R-:W-:-:S02]  /*1d10*/  ISETP.GT.U32.AND.EX P3, PT, R6, RZ, PT, P3 ;  /* 0x000000ff0600720c */ /* 0x000fc40003f64130 */
[----:B------:R-:W-:Y:S02]  /*1d20*/  FSEL R54, R54, -INF , !P0 ;  /* 0xff80000036367808 */ /* 0x000fe40004000000 */
[----:B------:R-:W-:Y:S02]  /*1d30*/  IADD3 R5, P0, R52, 0x18, RZ ;  /* 0x0000001834057810 */ /* 0x000fe40007f1e0ff */
[----:B------:R-:W-:Y:S02]  /*1d40*/  ISETP.GT.U32.AND.EX P6, PT, R6, RZ, PT, P6 ;  /* 0x000000ff0600720c */ /* 0x000fe40003fc4160 */
[----:B------:R-:W-:Y:S02]  /*1d50*/  FSEL R74, R74, -INF , !P4 ;  /* 0xff8000004a4a7808 */ /* 0x000fe40006000000 */
[----:B------:R-:W-:Y:S02]  /*1d60*/  FSEL R4, R4, -INF , !P3 ;  /* 0xff80000004047808 */ /* 0x000fe40005800000 */
[----:B------:R-:W-:-:S02]  /*1d70*/  ISETP.GT.U32.AND P4, PT, R5, R2, PT ;  /* 0x000000020500720c */ /* 0x000fc40003f84070 */
[----:B------:R-:W-:Y:S02]  /*1d80*/  ISETP.GT.U32.AND P3, PT, R5, R115, PT ;  /* 0x000000730500720c */ /* 0x000fe40003f64070 */
[----:B------:R-:W-:Y:S01]  /*1d90*/  FSEL R5, R66, -INF , !P6 ;  /* 0xff80000042057808 */ /* 0x000fe20007000000 */
[--C-:B------:R-:W-:Y:S01]  /*1da0*/  IMAD.X R7, RZ, RZ, R55.reuse, P2 ;  /* 0x000000ffff077224 */ /* 0x100fe200010e0637 */
[----:B------:R-:W-:Y:S01]  /*1db0*/  IADD3 R6, P6, R52, 0x19, RZ ;  /* 0x0000001934067810 */ /* 0x000fe20007fde0ff */
[----:B------:R-:W-:-:S03]  /*1dc0*/  IMAD.X R24, RZ, RZ, R55, P0 ;  /* 0x000000ffff187224 */ /* 0x000fc600000e0637 */
[CC--:B------:R-:W-:Y:S02]  /*1dd0*/  ISETP.GT.U32.AND P2, PT, R6.reuse, R2.reuse, PT ;  /* 0x000000020600720c */ /* 0x0c0fe40003f44070 */
[-C--:B------:R-:W-:Y:S01]  /*1de0*/  ISETP.GT.U32.AND P0, PT, R6, R115.reuse, PT ;  /* 0x000000730600720c */ /* 0x080fe20003f04070 */
[----:B------:R-:W-:Y:S01]  /*1df0*/  FMUL R6, R65, c[0x0][0x188] ;  /* 0x0000620041067a20 */ /* 0x000fe20000400000 */
[----:B------:R-:W-:Y:S01]  /*1e00*/  ISETP.GT.U32.AND.EX P5, PT, R7, RZ, PT, P5 ;  /* 0x000000ff0700720c */ /* 0x000fe20003fa4150 */
[----:B------:R-:W-:Y:S01]  /*1e10*/  FMUL R25, R67, c[0x0][0x188] ;  /* 0x0000620043197a20 */ /* 0x000fe20000400000 */
[----:B------:R-:W-:Y:S01]  /*1e20*/  ISETP.GT.U32.AND.EX P4, PT, R24, RZ, PT, P4 ;  /* 0x000000ff1800720c */ /* 0x000fe20003f84140 */
[----:B------:R-:W-:Y:S01]  /*1e30*/  FMUL R94, R94, c[0x0][0x188] ;  /* 0x000062005e5e7a20 */ /* 0x000fe20000400000 */
[----:B------:R-:W-:Y:S01]  /*1e40*/  ISETP.GT.U32.AND.EX P3, PT, R24, RZ, PT, P3 ;  /* 0x000000ff1800720c */ /* 0x000fe20003f64130 */
[----:B------:R-:W-:Y:S01]  /*1e50*/  FMUL R24, R92, c[0x0][0x188] ;  /* 0x000062005c187a20 */ /* 0x000fe20000400000 */
[----:B------:R-:W-:Y:S01]  /*1e60*/  ISETP.GT.U32.AND.EX P1, PT, R7, RZ, PT, P1 ;  /* 0x000000ff0700720c */ /* 0x000fe20003f24110 */
[----:B------:R-:W-:Y:S01]  /*1e70*/  IMAD.X R27, RZ, RZ, R55, P6 ;  /* 0x000000ffff1b7224 */ /* 0x000fe200030e0637 */
[----:B------:R-:W-:Y:S01]  /*1e80*/  FSEL R6, R6, -INF , !P5 ;  /* 0xff80000006067808 */ /* 0x000fe20006800000 */
[----:B------:R-:W-:Y:S01]  /*1e90*/  FMUL R40, R40, c[0x0][0x188] ;  /* 0x0000620028287a20 */ /* 0x000fe20000400000 */
[----:B------:R-:W-:Y:S01]  /*1ea0*/  IADD3 R7, P5, R52, 0x20, RZ ;  /* 0x0000002034077810 */ /* 0x000fe20007fbe0ff */
[----:B------:R-:W-:Y:S01]  /*1eb0*/  FMUL R42, R42, c[0x0][0x188] ;  /* 0x000062002a2a7a20 */ /* 0x000fe20000400000 */
[----:B------:R-:W-:Y:S01]  /*1ec0*/  FSEL R25, R25, -INF , !P1 ;  /* 0xff80000019197808 */ /* 0x000fe20004800000 */
[----:B------:R-:W-:Y:S01]  /*1ed0*/  FMUL R41, R41, c[0x0][0x188] ;  /* 0x0000620029297a20 */ /* 0x000fe20000400000 */
[----:B------:R-:W-:Y:S01]  /*1ee0*/  FSEL R24, R24, -INF , !P4 ;  /* 0xff80000018187808 */ /* 0x000fe20006000000 */
[----:B------:R-:W-:Y:S01]  /*1ef0*/  FMUL R102, R102, c[0x0][0x188] ;  /* 0x0000620066667a20 */ /* 0x000fe20000400000 */
[----:B------:R-:W-:Y:S01]  /*1f00*/  ISETP.GT.U32.AND P1, PT, R7, R2, PT ;  /* 0x000000020700720c */ /* 0x000fe20003f24070 */
[----:B------:R-:W-:Y:S01]  /*1f10*/  FMUL R90, R101, c[0x0][0x188] ;  /* 0x00006200655a7a20 */ /* 0x000fe20000400000 */
[----:B------:R-:W-:Y:S01]  /*1f20*/  ISETP.GT.U32.AND P4, PT, R7, R115, PT ;  /* 0x000000730700720c */ /* 0x000fe20003f84070 */
[----:B------:R-:W2:Y:S01]  /*1f30*/  LDL.64 R64, [R1+0x48] ;  /* 0x0000480001407983 */ /* 0x000ea20000100a00 */
[----:B------:R-:W-:-:S02]  /*1f40*/  FSEL R7, R94, -INF , !P3 ;  /* 0xff8000005e077808 */ /* 0x000fc40005800000 */
[----:B------:R-:W-:Y:S01]  /*1f50*/  IADD3 R26, P3, R52, 0x21, RZ ;  /* 0x00000021341a7810 */ /* 0x000fe20007f7e0ff */
[----:B------:R-:W-:Y:S01]  /*1f60*/  IMAD.X R31, RZ, RZ, R55, P5 ;  /* 0x000000ffff1f7224 */ /* 0x000fe200028e0637 */
[----:B------:R-:W-:Y:S02]  /*1f70*/  ISETP.GT.U32.AND.EX P2, PT, R27, RZ, PT, P2 ;  /* 0x000000ff1b00720c */ /* 0x000fe40003f44120 */
[C---:B------:R-:W-:Y:S02]  /*1f80*/  ISETP.GT.U32.AND P6, PT, R26.reuse, R2, PT ;  /* 0x000000021a00720c */ /* 0x040fe40003fc4070 */
[----:B------:R-:W-:Y:S01]  /*1f90*/  ISETP.GT.U32.AND P5, PT, R26, R115, PT ;  /* 0x000000731a00720c */ /* 0x000fe20003fa4070 */
[----:B------:R-:W-:Y:S01]  /*1fa0*/  FMUL R26, R93, c[0x0][0x188] ;  /* 0x000062005d1a7a20 */ /* 0x000fe20000400000 */
[C---:B------:R-:W-:Y:S02]  /*1fb0*/  ISETP.GT.U32.AND.EX P1, PT, R31.reuse, RZ, PT, P1 ;  /* 0x000000ff1f00720c */ /* 0x040fe40003f24110 */
[----:B------:R-:W-:Y:S01]  /*1fc0*/  ISETP.GT.U32.AND.EX P4, PT, R31, RZ, PT, P4 ;  /* 0x000000ff1f00720c */ /* 0x000fe20003f84140 */
[----:B------:R-:W-:Y:S01]  /*1fd0*/  FMUL R31, R95, c[0x0][0x188] ;  /* 0x000062005f1f7a20 */ /* 0x000fe20000400000 */
[----:B------:R-:W-:-:S02]  /*1fe0*/  ISETP.GT.U32.AND.EX P0, PT, R27, RZ, PT, P0 ;  /* 0x000000ff1b00720c */ /* 0x000fc40003f04100 */
[----:B------:R-:W-:Y:S02]  /*1ff0*/  FSEL R26, R26, -INF , !P2 ;  /* 0xff8000001a1a7808 */ /* 0x000fe40005000000 */
[----:B------:R-:W-:Y:S01]  /*2000*/  IADD3 R27, P2, R52, 0x28, RZ ;  /* 0x00000028341b7810 */ /* 0x000fe20007f5e0ff */
[----:B------:R-:W-:Y:S01]  /*2010*/  IMAD.X R33, RZ, RZ, R55, P3 ;  /* 0x000000ffff217224 */ /* 0x000fe200018e0637 */
[----:B------:R-:W-:Y:S02]  /*2020*/  FSEL R31, R31, -INF , !P0 ;  /* 0xff8000001f1f7808 */ /* 0x000fe40004000000 */
[----:B------:R-:W-:Y:S02]  /*2030*/  FSEL R66, R40, -INF , !P1 ;  /* 0xff80000028427808 */ /* 0x000fe40004800000 */
[C---:B------:R-:W-:Y:S02]  /*2040*/  ISETP.GT.U32.AND P0, PT, R27.reuse, R2, PT ;  /* 0x000000021b00720c */ /* 0x040fe40003f04070 */
[----:B------:R-:W-:-:S02]  /*2050*/  ISETP.GT.U32.AND P1, PT, R27, R115, PT ;  /* 0x000000731b00720c */ /* 0x000fc40003f24070 */
[----:B------:R-:W-:Y:S01]  /*2060*/  FSEL R27, R42, -INF , !P4 ;  /* 0xff8000002a1b7808 */ /* 0x000fe20006000000 */
[----:B------:R-:W-:Y:S01]  /*2070*/  IMAD.X R34, RZ, RZ, R55, P2 ;  /* 0x000000ffff227224 */ /* 0x000fe200010e0637 */
[----:B------:R-:W-:Y:S02]  /*2080*/  IADD3 R32, P4, R52, 0x29, RZ ;  /* 0x0000002934207810 */ /* 0x000fe40007f9e0ff */
[----:B------:R-:W-:Y:S01]  /*2090*/  ISETP.GT.U32.AND.EX P6, PT, R33, RZ, PT, P6 ;  /* 0x000000ff2100720c */ /* 0x000fe20003fc4160 */
[----:B------:R-:W-:Y:S01]  /*20a0*/  FMUL R92, R100, c[0x0][0x188] ;  /* 0x00006200645c7a20 */ /* 0x000fe20000400000 */
[C---:B------:R-:W-:Y:S02]  /*20b0*/  ISETP.GT.U32.AND P3, PT, R32.reuse, R2, PT ;  /* 0x000000022000720c */ /* 0x040fe40003f64070 */
[----:B------:R-:W-:Y:S01]  /*20c0*/  ISETP.GT.U32.AND P2, PT, R32, R115, PT ;  /* 0x000000732000720c */ /* 0x000fe20003f44070 */
[----:B------:R-:W-:Y:S01]  /*20d0*/  FMUL R32, R43, c[0x0][0x188] ;  /* 0x000062002b207a20 */ /* 0x000fe20000400000 */
[----:B------:R-:W-:-:S02]  /*20e0*/  ISETP.GT.U32.AND.EX P5, PT, R33, RZ, PT, P5 ;  /* 0x000000ff2100720c */ /* 0x000fc40003fa4150 */
[----:B------:R-:W-:Y:S02]  /*20f0*/  ISETP.GT.U32.AND.EX P0, PT, R34, RZ, PT, P0 ;  /* 0x000000ff2200720c */ /* 0x000fe40003f04100 */
[----:B------:R-:W-:Y:S02]  /*2100*/  FSEL R77, R41, -INF , !P6 ;  /* 0xff800000294d7808 */ /* 0x000fe40007000000 */
[----:B------:R-:W-:Y:S02]  /*2110*/  IADD3 R33, P6, R52, 0x30, RZ ;  /* 0x0000003034217810 */ /* 0x000fe40007fde0ff */
[----:B------:R-:W-:Y:S01]  /*2120*/  ISETP.GT.U32.AND.EX P1, PT, R34, RZ, PT, P1 ;  /* 0x000000ff2200720c */ /* 0x000fe20003f24110 */
[----:B------:R-:W-:Y:S01]  /*2130*/  IMAD.X R40, RZ, RZ, R55, P4 ;  /* 0x000000ffff287224 */ /* 0x000fe200020e0637 */
[----:B------:R-:W-:Y:S02]  /*2140*/  FSEL R32, R32, -INF , !P5 ;  /* 0xff80000020207808 */ /* 0x000fe40006800000 */
[----:B------:R-:W-:-:S02]  /*2150*/  FSEL R92, R92, -INF , !P0 ;  /* 0xff8000005c5c7808 */ /* 0x000fc40004000000 */
[CC--:B------:R-:W-:Y:S02]  /*2160*/  ISETP.GT.U32.AND P5, PT, R33.reuse, R2.reuse, PT ;  /* 0x000000022100720c */ /* 0x0c0fe40003fa4070 */
[----:B------:R-:W-:Y:S02]  /*2170*/  ISETP.GT.U32.AND P0, PT, R33, R115, PT ;  /* 0x000000732100720c */ /* 0x000fe40003f04070 */
[----:B------:R-:W-:Y:S01]  /*2180*/  FSEL R33, R102, -INF , !P1 ;  /* 0xff80000066217808 */ /* 0x000fe20004800000 */
[----:B------:R-:W-:Y:S01]  /*2190*/  IMAD.X R35, RZ, RZ, R55, P6 ;  /* 0x000000ffff237224 */ /* 0x000fe200030e0637 */
[----:B------:R-:W-:Y:S02]  /*21a0*/  IADD3 R34, P1, R52, 0x31, RZ ;  /* 0x0000003134227810 */ /* 0x000fe40007f3e0ff */
[----:B------:R-:W-:Y:S01]  /*21b0*/  ISETP.GT.U32.AND.EX P3, PT, R40, RZ, PT, P3 ;  /* 0x000000ff2800720c */ /* 0x000fe20003f64130 */
[----:B------:R-:W-:Y:S01]  /*21c0*/  FMUL R95, R96, c[0x0][0x188] ;  /* 0x00006200605f7a20 */ /* 0x000fe20000400000 */
[----:B------:R-:W-:-:S02]  /*21d0*/  ISETP.GT.U32.AND P4, PT, R34, R2, PT ;  /* 0x000000022200720c */ /* 0x000fc40003f84070 */
[-C--:B------:R-:W-:Y:S01]  /*21e0*/  ISETP.GT.U32.AND P6, PT, R34, R115.reuse, PT ;  /* 0x000000732200720c */ /* 0x080fe20003fc4070 */
[----:B------:R-:W-:Y:S01]  /*21f0*/  FMUL R34, R103, c[0x0][0x188] ;  /* 0x0000620067227a20 */ /* 0x000fe20000400000 */
[----:B------:R-:W-:Y:S01]  /*2200*/  ISETP.GT.U32.AND.EX P2, PT, R40, RZ, PT, P2 ;  /* 0x000000ff2800720c */ /* 0x000fe20003f44120 */
[----:B------:R-:W-:Y:S01]  /*2210*/  IMAD.IADD R105, R105, 0x1, R106 ;  /* 0x0000000169697824 */ /* 0x000fe200078e026a */
[----:B------:R-:W-:Y:S01]  /*2220*/  ISETP.GT.U32.AND.EX P5, PT, R35, RZ, PT, P5 ;  /* 0x000000ff2300720c */ /* 0x000fe20003fa4150 */
[----:B------:R-:W-:Y:S01]  /*2230*/  IMAD.IADD R109, R109, 0x1, R110 ;  /* 0x000000016d6d7824 */ /* 0x000fe200078e026e */
[----:B------:R-:W-:Y:S01]  /*2240*/  FSEL R90, R90, -INF , !P3 ;  /* 0xff8000005a5a7808 */ /* 0x000fe20005800000 */
[----:B------:R-:W3:Y:S01]  /*2250*/  LDL.64 R110, [R1+0x40] ;  /* 0x00004000016e7983 */ /* 0x000ee20000100a00 */
[----:B------:R-:W-:Y:S01]  /*2260*/  ISETP.GT.U32.AND.EX P0, PT, R35, RZ, PT, P0 ;  /* 0x000000ff2300720c */ /* 0x000fe20003f04100 */
[----:B------:R-:W-:Y:S01]  /*2270*/  FMUL R35, R98, c[0x0][0x188] ;  /* 0x0000620062237a20 */ /* 0x000fe20000400000 */
[C---:B------:R-:W-:Y:S01]  /*2280*/  IADD3 R40, P3, R52.reuse, 0x39, RZ ;  /* 0x0000003934287810 */ /* 0x040fe20007f7e0ff */
[----:B------:R-:W-:Y:S01]  /*2290*/  FMUL R97, R97, c[0x0][0x188] ;  /* 0x0000620061617a20 */ /* 0x000fe20000400000 */
[----:B------:R-:W-:Y:S01]  /*22a0*/  LOP3.LUT R41, R52, 0x59, RZ, 0xfc, !PT ;  /* 0x0000005934297812 */ /* 0x000fe200078efcff */
[----:B------:R-:W-:Y:S01]  /*22b0*/  FMUL R89, R89, c[0x0][0x188] ;  /* 0x0000620059597a20 */ /* 0x000fe20000400000 */
[----:B------:R-:W-:Y:S01]  /*22c0*/  FSEL R34, R34, -INF , !P2 ;  /* 0xff80000022227808 */ /* 0x000fe20005000000 */
[----:B------:R-:W-:Y:S01]  /*22d0*/  FMUL R91, R91, c[0x0][0x188] ;  /* 0x000062005b5b7a20 */ /* 0x000fe20000400000 */
[----:B------:R-:W-:Y:S01]  /*22e0*/  FSEL R95, R95, -INF , !P5 ;  /* 0xff8000005f5f7808 */ /* 0x000fe20006800000 */
[----:B------:R-:W-:Y:S01]  /*22f0*/  FMUL R125, R13, c[0x0][0x188] ;  /* 0x000062000d7d7a20 */ /* 0x000fe20000400000 */
[C---:B------:R-:W-:Y:S01]  /*2300*/  ISETP.GT.U32.AND P2, PT, R40.reuse, R2, PT ;  /* 0x000000022800720c */ /* 0x040fe20003f44070 */
[----:B------:R-:W4:Y:S01]  /*2310*/  LDL.64 R102, [R1+0x30] ;  /* 0x0000300001667983 */ /* 0x000f220000100a00 */
[----:B------:R-:W-:Y:S01]  /*2320*/  ISETP.GT.U32.AND P5, PT, R40, R115, PT ;  /* 0x000000732800720c */ /* 0x000fe20003fa4070 */
[----:B------:R-:W-:Y:S01]  /*2330*/  IMAD.X R40, RZ, RZ, R55, P1 ;  /* 0x000000ffff287224 */ /* 0x000fe200008e0637 */
[----:B------:R-:W-:-:S02]  /*2340*/  FSEL R35, R35, -INF , !P0 ;  /* 0xff80000023237808 */ /* 0x000fc40004000000 */
[C---:B------:R-:W-:Y:S02]  /*2350*/  ISETP.GT.U32.AND P0, PT, R41.reuse, R115, PT ;  /* 0x000000732900720c */ /* 0x040fe40003f04070 */
[----:B------:R-:W-:Y:S01]  /*2360*/  ISETP.GT.U32.AND P1, PT, R41, R2, PT ;  /* 0x000000022900720c */ /* 0x000fe20003f24070 */
[----:B------:R-:W-:-:S05]  /*2370*/  IMAD.X R41, RZ, RZ, R55, P3 ;  /* 0x000000ffff297224 */ /* 0x000fca00018e0637 */
[C---:B------:R-:W-:Y:S02]  /*2380*/  ISETP.GT.U32.AND.EX P2, PT, R41.reuse, RZ, PT, P2 ;  /* 0x000000ff2900720c */ /* 0x040fe40003f44120 */
[----:B------:R-:W-:Y:S02]  /*2390*/  ISETP.GT.U32.AND.EX P5, PT, R41, RZ, PT, P5 ;  /* 0x000000ff2900720c */ /* 0x000fe40003fa4150 */
[----:B------:R-:W-:-:S04]  /*23a0*/  LOP3.LUT R41, R105, 0x3, RZ, 0xc0, !PT ;  /* 0x0000000369297812 */ /* 0x000fc800078ec0ff */
[----:B------:R-:W-:Y:S02]  /*23b0*/  IADD3 R41, R41, R78, R79 ;  /* 0x0000004e29297210 */ /* 0x000fe40007ffe04f */
[----:B------:R-:W5:Y:S01]  /*23c0*/  LDL.64 R78, [R1+0x38] ;  /* 0x00003800014e7983 */ /* 0x000f620000100a00 */
[----:B------:R-:W-:Y:S02]  /*23d0*/  ISETP.GT.U32.AND.EX P4, PT, R40, RZ, PT, P4 ;  /* 0x000000ff2800720c */ /* 0x000fe40003f84140 */
[----:B------:R-:W-:Y:S02]  /*23e0*/  LOP3.LUT R42, R52, 0x58, RZ, 0xfc, !PT ;  /* 0x00000058342a7812 */ /* 0x000fe400078efcff */
[----:B------:R-:W-:Y:S01]  /*23f0*/  ISETP.GT.U32.AND.EX P6, PT, R40, RZ, PT, P6 ;  /* 0x000000ff2800720c */ /* 0x000fe20003fc4160 */
[----:B------:R-:W-:Y:S01]  /*2400*/  FMUL R40, R99, c[0x0][0x188] ;  /* 0x0000620063287a20 */ /* 0x000fe20000400000 */
[----:B------:R-:W-:Y:S02]  /*2410*/  FSEL R100, R97, -INF , !P4 ;  /* 0xff80000061647808 */ /* 0x000fe40006000000 */
[----:B------:R-:W-:-:S02]  /*2420*/  ISETP.GT.U32.AND P4, PT, R42, R115, PT ;  /* 0x000000732a00720c */ /* 0x000fc40003f84070 */
[-C--:B------:R-:W-:Y:S02]  /*2430*/  ISETP.GT.U32.AND P3, PT, R42, R2.reuse, PT ;  /* 0x000000022a00720c */ /* 0x080fe40003f64070 */
[----:B------:R-:W-:Y:S02]  /*2440*/  LOP3.LUT R42, R52, 0x51, RZ, 0xfc, !PT ;  /* 0x00000051342a7812 */ /* 0x000fe400078efcff */
[----:B------:R-:W-:Y:S02]  /*2450*/  FSEL R40, R40, -INF , !P6 ;  /* 0xff80000028287808 */ /* 0x000fe40007000000 */
[----:B------:R-:W-:Y:S02]  /*2460*/  FSEL R99, R89, -INF , !P2 ;  /* 0xff80000059637808 */ /* 0x000fe40005000000 */
[C---:B------:R-:W-:Y:S02]  /*2470*/  ISETP.GT.U32.AND P6, PT, R42.reuse, R115, PT ;  /* 0x000000732a00720c */ /* 0x040fe40003fc4070 */
[----:B------:R-:W-:-:S02]  /*2480*/  ISETP.GT.U32.AND P2, PT, R42, R2, PT ;  /* 0x000000022a00720c */ /* 0x000fc40003f44070 */
[----:B------:R-:W-:Y:S02]  /*2490*/  ISETP.GT.U32.AND.EX P1, PT, R55, RZ, PT, P1 ;  /* 0x000000ff3700720c */ /* 0x000fe40003f24110 */
[----:B------:R-:W-:Y:S02]  /*24a0*/  LOP3.LUT R109, R109, 0x3, RZ, 0xc0, !PT ;  /* 0x000000036d6d7812 */ /* 0x000fe400078ec0ff */
[----:B------:R-:W-:Y:S02]  /*24b0*/  FSEL R13, R91, -INF , !P5 ;  /* 0xff8000005b0d7808 */ /* 0x000fe40006800000 */
[----:B------:R-:W-:Y:S02]  /*24c0*/  FSEL R125, R125, -INF , !P1 ;  /* 0xff8000007d7d7808 */ /* 0x000fe40004800000 */
[----:B------:R-:W-:Y:S02]  /*24d0*/  IADD3 R108, R109, R108, R107 ;  /* 0x0000006c6d6c7210 */ /* 0x000fe40007ffe06b */
[----:B------:R-:W4:Y:S01]  /*24e0*/  LDL.64 R106, [R1+0x18] ;  /* 0x00001800016a7983 */ /* 0x000f220000100a00 */
[----:B--2---:R-:W-:Y:S01]  /*24f0*/  IMAD.WIDE R42, R0, 0x2, R64 ;  /* 0x00000002002a7825 */ /* 0x004fe200078e0240 */
[----:B------:R-:W-:-:S04]  /*2500*/  LOP3.LUT R64, R52, 0x50, RZ, 0xfc, !PT ;  /* 0x0000005034407812 */ /* 0x000fc800078efcff */
[----:B------:R3:W2:Y:S01]  /*2510*/  LDG.E.U16 R97, [R42.64] ;  /* 0x000000062a617981 */ /* 0x0006a2000c1e1500 */
[C---:B------:R-:W-:Y:S02]  /*2520*/  ISETP.GT.U32.AND P5, PT, R64.reuse, R115, PT ;  /* 0x000000734000720c */ /* 0x040fe40003fa4070 */
[----:B------:R-:W-:Y:S01]  /*2530*/  ISETP.GT.U32.AND P1, PT, R64, R2, PT ;  /* 0x000000024000720c */ /* 0x000fe20003f24070 */
[C---:B---3--:R-:W-:Y:S02]  /*2540*/  IMAD.WIDE R42, R0.reuse, 0x2, R110 ;  /* 0x00000002002a7825 */ /* 0x048fe400078e026e */
[----:B------:R-:W3:Y:S04]  /*2550*/  LDL.64 R110, [R1+0x10] ;  /* 0x00001000016e7983 */ /* 0x000ee80000100a00 */
[----:B------:R0:W2:Y:S04]  /*2560*/  LDG.E.U16 R98, [R42.64] ;  /* 0x000000062a627981 */ /* 0x0000a8000c1e1500 */
[----:B0-----:R-:W2:Y:S01]  /*2570*/  LDL.64 R42, [R1+0x28] ;  /* 0x00002800012a7983 */ /* 0x001ea20000100a00 */
[----:B-----5:R-:W-:-:S05]  /*2580*/  IMAD.WIDE R64, R0, 0x2, R78 ;  /* 0x0000000200407825 */ /* 0x020fca00078e024e */
[----:B------:R0:W5:Y:S04]  /*2590*/  LDG.E.U16 R101, [R64.64] ;  /* 0x0000000640657981 */ /* 0x000168000c1e1500 */
[----:B0-----:R-:W5:Y:S01]  /*25a0*/  LDL.64 R64, [R1+0x20] ;  /* 0x0000200001407983 */ /* 0x001f620000100a00 */
[----:B----4-:R-:W-:-:S05]  /*25b0*/  IMAD.WIDE R78, R0, 0x2, R102 ;  /* 0x00000002004e7825 */ /* 0x010fca00078e0266 */
[----:B------:R0:W4:Y:S02]  /*25c0*/  LDG.E.U16 R102, [R78.64] ;  /* 0x000000064e667981 */ /* 0x000124000c1e1500 */
[----:B0-----:R-:W-:-:S05]  /*25d0*/  IMAD.WIDE R78, R0, 0x2, R106 ;  /* 0x00000002004e7825 */ /* 0x001fca00078e026a */
[----:B------:R0:W4:Y:S01]  /*25e0*/  LDG.E.U16 R107, [R78.64] ;  /* 0x000000064e6b7981 */ /* 0x000122000c1e1500 */
[----:B------:R-:W-:Y:S01]  /*25f0*/  LOP3.LUT R104, R104, 0xf, RZ, 0xc0, !PT ;  /* 0x0000000f68687812 */ /* 0x000fe200078ec0ff */
[----:B------:R-:W-:Y:S01]  /*2600*/  IMAD.SHL.U32 R108, R108, 0x100, RZ ;  /* 0x000001006c6c7824 */ /* 0x000fe200078e00ff */
[----:B------:R-:W-:Y:S01]  /*2610*/  ISETP.GT.U32.AND.EX P0, PT, R55, RZ, PT, P0 ;  /* 0x000000ff3700720c */ /* 0x000fe20003f04100 */
[----:B------:R-:W-:Y:S01]  /*2620*/  FMUL R15, R15, c[0x0][0x188] ;  /* 0x000062000f0f7a20 */ /* 0x000fe20000400000 */
[----:B------:R-:W-:Y:S01]  /*2630*/  ISETP.GT.U32.AND.EX P3, PT, R55, RZ, PT, P3 ;  /* 0x000000ff3700720c */ /* 0x000fe20003f64130 */
[----:B------:R-:W-:Y:S01]  /*2640*/  FMUL R123, R12, c[0x0][0x188] ;  /* 0x000062000c7b7a20 */ /* 0x000fe20000400000 */
[----:B------:R-:W-:Y:S01]  /*2650*/  LOP3.LUT R108, R108, 0xf00, RZ, 0xe2, !PT ;  /* 0x00000f006c6c7812 */ /* 0x000fe200078ee2ff */
[----:B------:R-:W-:Y:S01]  /*2660*/  IMAD R76, R76, 0x10, R104 ;  /* 0x000000104c4c7824 */ /* 0x000fe200078e0268 */
[----:B------:R-:W-:Y:S01]  /*2670*/  LOP3.LUT R12, R52, 0x49, RZ, 0xfc, !PT ;  /* 0x00000049340c7812 */ /* 0x000fe200078efcff */
[----:B------:R-:W-:Y:S01]  /*2680*/  FMUL R20, R20, c[0x0][0x188] ;  /* 0x0000620014147a20 */ /* 0x000fe20000400000 */
[----:B------:R-:W-:Y:S01]  /*2690*/  FSEL R89, R15, -INF , !P0 ;  /* 0xff8000000f597808 */ /* 0x000fe20004000000 */
[----:B------:R-:W-:Y:S01]  /*26a0*/  FMUL R14, R14, c[0x0][0x188] ;  /* 0x000062000e0e7a20 */ /* 0x000fe20000400000 */
[----:B------:R-:W-:Y:S01]  /*26b0*/  FSEL R123, R123, -INF , !P3 ;  /* 0xff8000007b7b7808 */ /* 0x000fe20005800000 */
[----:B------:R-:W-:Y:S01]  /*26c0*/  FMUL R21, R21, c[0x0][0x188] ;  /* 0x0000620015157a20 */ /* 0x000fe20000400000 */
[----:B------:R-:W-:Y:S01]  /*26d0*/  ISETP.GT.U32.AND.EX P1, PT, R55, RZ, PT, P1 ;  /* 0x000000ff3700720c */ /* 0x000fe20003f24110 */
[----:B------:R-:W-:Y:S01]  /*26e0*/  IMAD R41, R41, 0x1000, R108 ;  /* 0x0000100029297824 */ /* 0x000fe200078e026c */
[----:B------:R-:W-:-:S02]  /*26f0*/  LOP3.LUT R76, R76, 0xff, RZ, 0xc0, !PT ;  /* 0x000000ff4c4c7812 */ /* 0x000fc400078ec0ff */
[C---:B------:R-:W-:Y:S02]  /*2700*/  ISETP.GT.U32.AND P0, PT, R12.reuse, R115, PT ;  /* 0x000000730c00720c */ /* 0x040fe40003f04070 */
[----:B------:R-:W-:Y:S02]  /*2710*/  ISETP.GT.U32.AND P3, PT, R12, R2, PT ;  /* 0x000000020c00720c */ /* 0x000fe40003f64070 */
[C---:B------:R-:W-:Y:S02]  /*2720*/  ISETP.GT.U32.AND.EX P4, PT, R55.reuse, RZ, PT, P4 ;  /* 0x000000ff3700720c */ /* 0x040fe40003f84140 */
[----:B------:R-:W-:Y:S02]  /*2730*/  ISETP.GT.U32.AND.EX P2, PT, R55, RZ, PT, P2 ;  /* 0x000000ff3700720c */ /* 0x000fe40003f44120 */
[----:B------:R-:W-:Y:S01]  /*2740*/  LOP3.LUT R12, R52, 0x48, RZ, 0xfc, !PT ;  /* 0x00000048340c7812 */ /* 0x000fe200078efcff */
[----:B------:R-:W-:Y:S01]  /*2750*/  FMUL R23, R23, c[0x0][0x188] ;  /* 0x0000620017177a20 */ /* 0x000fe20000400000 */
[----:B------:R-:W-:Y:S01]  /*2760*/  FSEL R103, R20, -INF , !P1 ;  /* 0xff80000014677808 */ /* 0x000fe20004800000 */
[----:B------:R-:W-:Y:S01]  /*2770*/  IMAD.IADD R20, R41, 0x1, R76 ;  /* 0x0000000129147824 */ /* 0x000fe200078e024c */
[----:B0-----:R-:W-:-:S02]  /*2780*/  FSEL R79, R14, -INF , !P4 ;  /* 0xff8000000e4f7808 */ /* 0x001fc40006000000 */
[----:B------:R-:W-:Y:S02]  /*2790*/  FSEL R116, R21, -INF , !P2 ;  /* 0xff80000015747808 */ /* 0x000fe40005000000 */
[C---:B------:R-:W-:Y:S02]  /*27a0*/  ISETP.GT.U32.AND P4, PT, R12.reuse, R115, PT ;  /* 0x000000730c00720c */ /* 0x040fe40003f84070 */
[----:B------:R-:W-:Y:S02]  /*27b0*/  ISETP.GT.U32.AND P2, PT, R12, R2, PT ;  /* 0x000000020c00720c */ /* 0x000fe40003f44070 */
[----:B------:R-:W-:Y:S02]  /*27c0*/  ISETP.GT.U32.AND.EX P6, PT, R55, RZ, PT, P6 ;  /* 0x000000ff3700720c */ /* 0x000fe40003fc4160 */
[----:B------:R-:W-:Y:S02]  /*27d0*/  LOP3.LUT R12, R52, 0x41, RZ, 0xfc, !PT ;  /* 0x00000041340c7812 */ /* 0x000fe400078efcff */
[----:B------:R-:W-:-:S02]  /*27e0*/  LOP3.LUT R20, R20, 0xffff, RZ, 0xc0, !PT ;  /* 0x0000ffff14147812 */ /* 0x000fc400078ec0ff */
[----:B------:R-:W-:Y:S01]  /*27f0*/  ISETP.GT.U32.AND P1, PT, R12, R2, PT ;  /* 0x000000020c00720c */ /* 0x000fe20003f24070 */
[----:B------:R-:W-:Y:S01]  /*2800*/  FMUL R36, R36, c[0x0][0x188] ;  /* 0x0000620024247a20 */ /* 0x000fe20000400000 */
[C---:B------:R-:W-:Y:S02]  /*2810*/  ISETP.GT.U32.AND.EX P0, PT, R55.reuse, RZ, PT, P0 ;  /* 0x000000ff3700720c */ /* 0x040fe40003f04100 */
[--C-:B------:R-:W-:Y:S02]  /*2820*/  SHF.R.U32.HI R14, RZ, 0xf, R20.reuse ;  /* 0x0000000fff0e7819 */ /* 0x100fe40000011614 */
[----:B------:R-:W-:Y:S02]  /*2830*/  ISETP.GT.U32.AND.EX P2, PT, R55, RZ, PT, P2 ;  /* 0x000000ff3700720c */ /* 0x000fe40003f44120 */
[----:B------:R-:W-:Y:S02]  /*2840*/  SHF.R.U32.HI R15, RZ, 0xe, R20 ;  /* 0x0000000eff0f7819 */ /* 0x000fe40000011614 */
[----:B------:R-:W-:Y:S01]  /*2850*/  FMNMX R21, R59, R72, !PT ;  /* 0x000000483b157209 */ /* 0x000fe20007800000 */
[----:B------:R-:W-:Y:S01]  /*2860*/  FMUL R22, R22, c[0x0][0x188] ;  /* 0x0000620016167a20 */ /* 0x000fe20000400000 */
[----:B------:R-:W-:-:S02]  /*2870*/  FSEL R94, R36, -INF , !P2 ;  /* 0xff800000245e7808 */ /* 0x000fc40005000000 */
[----:B------:R-:W-:Y:S02]  /*2880*/  ISETP.GT.U32.AND.EX P4, PT, R55, RZ, PT, P4 ;  /* 0x000000ff3700720c */ /* 0x000fe40003f84140 */
[----:B------:R-:W-:Y:S01]  /*2890*/  LOP3.LUT P2, RZ, R15, 0x1, RZ, 0xc0, !PT ;  /* 0x000000010fff7812 */ /* 0x000fe2000784c0ff */
[----:B------:R-:W-:Y:S01]  /*28a0*/  FMUL R37, R37, c[0x0][0x188] ;  /* 0x0000620025257a20 */ /* 0x000fe20000400000 */
[----:B------:R-:W-:Y:S02]  /*28b0*/  ISETP.GT.U32.AND.EX P5, PT, R55, RZ, PT, P5 ;  /* 0x000000ff3700720c */ /* 0x000fe40003fa4150 */
[----:B------:R-:W-:Y:S02]  /*28c0*/  SHF.R.U32.HI R15, RZ, 0xd, R20 ;  /* 0x0000000dff0f7819 */ /* 0x000fe40000011614 */
[----:B------:R-:W-:Y:S01]  /*28d0*/  FMNMX R21, R58, R21, !PT ;  /* 0x000000153a157209 */ /* 0x000fe20007800000 */
[----:B------:R-:W-:Y:S01]  /*28e0*/  FMUL R61, R61, c[0x0][0x188] ;  /* 0x000062003d3d7a20 */ /* 0x000fe20000400000 */
[----:B------:R-:W-:-:S02]  /*28f0*/  ISETP.GT.U32.AND.EX P3, PT, R55, RZ, PT, P3 ;  /* 0x000000ff3700720c */ /* 0x000fc40003f64130 */
[----:B------:R-:W-:Y:S01]  /*2900*/  LOP3.LUT R52, R52, 0x40, RZ, 0xfc, !PT ;  /* 0x0000004034347812 */ /* 0x000fe200078efcff */
[----:B------:R-:W-:Y:S01]  /*2910*/  FMUL R63, R63, c[0x0][0x188] ;  /* 0x000062003f3f7a20 */ /* 0x000fe20000400000 */
[----:B------:R-:W-:Y:S02]  /*2920*/  ISETP.GT.U32.AND.EX P1, PT, R55, RZ, PT, P1 ;  /* 0x000000ff3700720c */ /* 0x000fe40003f24110 */
[----:B------:R-:W-:Y:S02]  /*2930*/  FSEL R96, R37, -INF , !P3 ;  /* 0xff80000025607808 */ /* 0x000fe40005800000 */
[----:B------:R-:W-:Y:S02]  /*2940*/  ISETP.GT.U32.AND P3, PT, R52, R2, PT ;  /* 0x000000023400720c */ /* 0x000fe40003f64070 */
[----:B------:R-:W-:Y:S01]  /*2950*/  FSEL R93, R61, -INF , !P1 ;  /* 0xff8000003d5d7808 */ /* 0x000fe20004800000 */
[----:B------:R-:W-:Y:S01]  /*2960*/  FMUL R60, R60, c[0x0][0x188] ;  /* 0x000062003c3c7a20 */ /* 0x000fe20000400000 */
[----:B------:R-:W-:Y:S01]  /*2970*/  ISETP.GT.U32.AND.EX P3, PT, R55, RZ, PT, P3 ;  /* 0x000000ff3700720c */ /* 0x000fe20003f64130 */
[----:B------:R-:W-:-:S03]  /*2980*/  FMUL R41, R62, c[0x0][0x188] ;  /* 0x000062003e297a20 */ /* 0x000fc60000400000 */
[----:B------:R-:W-:Y:S01]  /*2990*/  FSEL R91, R60, -INF , !P3 ;  /* 0xff8000003c5b7808 */ /* 0x000fe20005800000 */
[----:B--2---:R-:W-:-:S05]  /*29a0*/  IMAD.WIDE R42, R0, 0x2, R42 ;  /* 0x00000002002a7825 */ /* 0x004fca00078e022a */
[----:B------:R3:W2:Y:S02]  /*29b0*/  LDG.E.U16 R105, [R42.64] ;  /* 0x000000062a697981 */ /* 0x0006a4000c1e1500 */
[----:B---3--:R-:W-:-:S05]  /*29c0*/  IMAD.WIDE R42, R0, 0x2, R110 ;  /* 0x00000002002a7825 */ /* 0x008fca00078e026e */
[----:B------:R0:W3:Y:S01]  /*29d0*/  LDG.E.U16 R110, [R42.64] ;  /* 0x000000062a6e7981 */ /* 0x0000e2000c1e1500 */
[----:B-----5:R-:W-:-:S05]  /*29e0*/  IMAD.WIDE R64, R0, 0x2, R64 ;  /* 0x0000000200407825 */ /* 0x020fca00078e0240 */
[----:B------:R1:W5:Y:S01]  /*29f0*/  LDG.E.U16 R106, [R64.64] ;  /* 0x00000006406a7981 */ /* 0x000362000c1e1500 */
[----:B0-----:R-:W-:Y:S02]  /*2a00*/  FSEL R43, R23, -INF , !P6 ;  /* 0xff800000172b7808 */ /* 0x001fe40007000000 */
[----:B------:R-:W-:Y:S01]  /*2a10*/  ISETP.GT.U32.AND P6, PT, R12, R115, PT ;  /* 0x000000730c00720c */ /* 0x000fe20003fc4070 */
[----:B------:R-:W-:Y:S01]  /*2a20*/  FMUL R12, R39, c[0x0][0x188] ;  /* 0x00006200270c7a20 */ /* 0x000fe20000400000 */
[----:B------:R-:W-:Y:S01]  /*2a30*/  FSEL R42, R22, -INF , !P5 ;  /* 0xff800000162a7808 */ /* 0x000fe20006800000 */
[----:B------:R-:W-:Y:S01]  /*2a40*/  FMUL R76, R10, c[0x0][0x188] ;  /* 0x000062000a4c7a20 */ /* 0x000fe20000400000 */
[----:B------:R-:W-:Y:S02]  /*2a50*/  BAR.SYNC.DEFER_BLOCKING 0x0 ;  /* 0x0000000000007b1d */ /* 0x000fe40000010000 */
[----:B------:R-:W-:Y:S02]  /*2a60*/  FSEL R12, R12, -INF , !P0 ;  /* 0xff8000000c0c7808 */ /* 0x000fe40004000000 */
[----:B------:R-:W-:Y:S01]  /*2a70*/  LOP3.LUT P0, RZ, R14, 0x1, RZ, 0xc0, !PT ;  /* 0x000000010eff7812 */ /* 0x000fe2000780c0ff */
[----:B------:R-:W-:Y:S01]  /*2a80*/  FMUL R14, R38, c[0x0][0x188] ;  /* 0x00006200260e7a20 */ /* 0x000fe20000400000 */
[----:B------:R-:W-:-:S04]  /*2a90*/  FMNMX R22, R74, R21, !PT ;  /* 0x000000154a167209 */ /* 0x000fc80007800000 */
[----:B------:R-:W-:Y:S02]  /*2aa0*/  FSEL R14, R14, -INF , !P4 ;  /* 0xff8000000e0e7808 */ /* 0x000fe40006000000 */
[----:B------:R-:W-:Y:S02]  /*2ab0*/  LOP3.LUT P4, RZ, R15, 0x1, RZ, 0xc0, !PT ;  /* 0x000000010fff7812 */ /* 0x000fe4000788c0ff */
[--C-:B------:R-:W-:Y:S02]  /*2ac0*/  SHF.R.U32.HI R15, RZ, 0xc, R20.reuse ;  /* 0x0000000cff0f7819 */ /* 0x100fe40000011614 */
[----:B------:R-:W-:Y:S02]  /*2ad0*/  ISETP.GT.U32.AND.EX P6, PT, R55, RZ, PT, P6 ;  /* 0x000000ff3700720c */ /* 0x000fe40003fc4160 */
[----:B------:R-:W-:Y:S02]  /*2ae0*/  SHF.R.U32.HI R21, RZ, 0xb, R20 ;  /* 0x0000000bff157819 */ /* 0x000fe40000011614 */
[----:B------:R-:W-:-:S02]  /*2af0*/  LOP3.LUT P1, RZ, R15, 0x1, RZ, 0xc0, !PT ;  /* 0x000000010fff7812 */ /* 0x000fc4000782c0ff */
[----:B------:R-:W-:Y:S02]  /*2b00*/  FMNMX R22, R5, R22, !PT ;  /* 0x0000001605167209 */ /* 0x000fe40007800000 */
[----:B------:R-:W-:Y:S02]  /*2b10*/  FSEL R15, R63, -INF , !P6 ;  /* 0xff8000003f0f7808 */ /* 0x000fe40007000000 */
[----:B------:R-:W-:Y:S02]  /*2b20*/  LOP3.LUT P6, RZ, R21, 0x1, RZ, 0xc0, !PT ;  /* 0x0000000115ff7812 */ /* 0x000fe400078cc0ff */
[----:B------:R-:W-:Y:S02]  /*2b30*/  ISETP.GT.U32.AND P5, PT, R52, R115, PT ;  /* 0x000000733400720c */ /* 0x000fe40003fa4070 */
[----:B------:R-:W-:Y:S02]  /*2b40*/  SHF.R.U32.HI R21, RZ, 0xa, R20 ;  /* 0x0000000aff157819 */ /* 0x000fe40000011614 */
[----:B------:R-:W-:-:S02]  /*2b50*/  FMNMX R22, R25, R22, !PT ;  /* 0x0000001619167209 */ /* 0x000fc40007800000 */
[----:B------:R-:W-:Y:S02]  /*2b60*/  ISETP.GT.U32.AND.EX P5, PT, R55, RZ, PT, P5 ;  /* 0x000000ff3700720c */ /* 0x000fe40003fa4150 */
[----:B------:R-:W-:Y:S02]  /*2b70*/  LOP3.LUT P3, RZ, R21, 0x1, RZ, 0xc0, !PT ;  /* 0x0000000115ff7812 */ /* 0x000fe4000786c0ff */
[----:B------:R-:W-:Y:S02]  /*2b80*/  SHF.R.U32.HI R21, RZ, 0x9, R20 ;  /* 0x00000009ff157819 */ /* 0x000fe40000011614 */
[----:B------:R-:W-:Y:S02]  /*2b90*/  FMNMX R22, R7, R22, !PT ;  /* 0x0000001607167209 */ /* 0x000fe40007800000 */
[----:B------:R-:W-:Y:S02]  /*2ba0*/  FSEL R41, R41, -INF , !P5 ;  /* 0xff80000029297808 */ /* 0x000fe40006800000 */
[----:B------:R-:W-:-:S02]  /*2bb0*/  LOP3.LUT P5, RZ, R21, 0x1, RZ, 0xc0, !PT ;  /* 0x0000000115ff7812 */ /* 0x000fc400078ac0ff */
[----:B------:R-:W-:Y:S02]  /*2bc0*/  FMNMX R22, R31, R22, !PT ;  /* 0x000000161f167209 */ /* 0x000fe40007800000 */
[----:B------:R-:W-:Y:S02]  /*2bd0*/  FMNMX R21, R56, R57, !PT ;  /* 0x0000003938157209 */ /* 0x000fe40007800000 */
[----:B------:R-:W-:Y:S02]  /*2be0*/  FMNMX R22, R27, R22, !PT ;  /* 0x000000161b167209 */ /* 0x000fe40007800000 */
[----:B------:R-:W-:Y:S01]  /*2bf0*/  FMNMX R21, R53, R21, !PT ;  /* 0x0000001535157209 */ /* 0x000fe20007800000 */
[----:B------:R-:W-:Y:S01]  /*2c00*/  FMUL R115, R16, c[0x0][0x188] ;  /* 0x0000620010737a20 */ /* 0x000fe20000400000 */
[----:B------:R-:W-:Y:S02]  /*2c10*/  FMNMX R16, R32, R22, !PT ;  /* 0x0000001620107209 */ /* 0x000fe40007800000 */
[----:B------:R-:W-:-:S02]  /*2c20*/  FMNMX R21, R54, R21, !PT ;  /* 0x0000001536157209 */ /* 0x000fc40007800000 */
[----:B------:R-:W-:Y:S02]  /*2c30*/  FMNMX R16, R33, R16, !PT ;  /* 0x0000001021107209 */ /* 0x000fe40007800000 */
[----:B------:R-:W-:Y:S01]  /*2c40*/  FMNMX R21, R4, R21, !PT ;  /* 0x0000001504157209 */ /* 0x000fe20007800000 */
[----:B-1----:R-:W-:Y:S01]  /*2c50*/  FMUL R64, R18, c[0x0][0x188] ;  /* 0x0000620012407a20 */ /* 0x002fe20000400000 */
[----:B------:R-:W-:Y:S02]  /*2c60*/  FMNMX R16, R34, R16, !PT ;  /* 0x0000001022107209 */ /* 0x000fe40007800000 */
[----:B------:R-:W-:Y:S02]  /*2c70*/  FMNMX R18, R6, R21, !PT ;  /* 0x0000001506127209 */ /* 0x000fe40007800000 */
[----:B------:R-:W-:Y:S02]  /*2c80*/  FMNMX R16, R35, R16, !PT ;  /* 0x0000001023107209 */ /* 0x000fe40007800000 */
[----:B------:R-:W-:-:S02]  /*2c90*/  FMNMX R18, R24, R18, !PT ;  /* 0x0000001218127209 */ /* 0x000fc40007800000 */
[----:B------:R-:W-:Y:S02]  /*2ca0*/  FMNMX R16, R40, R16, !PT ;  /* 0x0000001028107209 */ /* 0x000fe40007800000 */
[----:B------:R-:W-:Y:S02]  /*2cb0*/  FMNMX R18, R26, R18, !PT ;  /* 0x000000121a127209 */ /* 0x000fe40007800000 */
        /* <DEDUP_REMOVED lines=17> */
[----:B------:R-:W-:Y:S01]  /*2dd0*/  FMNMX R10, R91, R10, !PT ;  /* 0x0000000a5b0a7209 */ /* 0x000fe20007800000 */
[----:B------:R-:W-:Y:S01]  /*2de0*/  FMUL R78, R19, c[0x0][0x188] ;  /* 0x00006200134e7a20 */ /* 0x000fe20000400000 */
[----:B------:R-:W-:Y:S02]  /*2df0*/  FSEL R64, R64, -INF , !P4 ;  /* 0xff80000040407808 */ /* 0x000fe40006000000 */
[----:B------:R-:W-:Y:S02]  /*2e00*/  FMNMX R16, R89, R16, !PT ;  /* 0x0000001059107209 */ /* 0x000fe40007800000 */
[----:B------:R-:W-:Y:S02]  /*2e10*/  SHF.R.U32.HI R22, RZ, 0x8, R20 ;  /* 0x00000008ff167819 */ /* 0x000fe40000011614 */
[----:B------:R-:W-:Y:S01]  /*2e20*/  FMNMX R10, R93, R10, !PT ;  /* 0x0000000a5d0a7209 */ /* 0x000fe20007800000 */
[----:B------:R-:W-:Y:S01]  /*2e30*/  FMUL R75, R11, c[0x0][0x188] ;  /* 0x000062000b4b7a20 */ /* 0x000fe20000400000 */
[----:B------:R-:W-:-:S02]  /*2e40*/  FSEL R115, R115, -INF , !P0 ;  /* 0xff80000073737808 */ /* 0x000fc40004000000 */
[----:B------:R-:W-:Y:S02]  /*2e50*/  FSEL R78, R78, -INF , !P1 ;  /* 0xff8000004e4e7808 */ /* 0x000fe40004800000 */
[----:B------:R-:W-:Y:S02]  /*2e60*/  FMNMX R16, R64, R16, !PT ;  /* 0x0000001040107209 */ /* 0x000fe40007800000 */
[----:B------:R-:W-:Y:S02]  /*2e70*/  LOP3.LUT P0, RZ, R22, 0x1, RZ, 0xc0, !PT ;  /* 0x0000000116ff7812 */ /* 0x000fe4000780c0ff */
[----:B------:R-:W-:Y:S02]  /*2e80*/  FMNMX R10, R94, R10, !PT ;  /* 0x0000000a5e0a7209 */ /* 0x000fe40007800000 */
[--C-:B------:R-:W-:Y:S02]  /*2e90*/  SHF.R.U32.HI R18, RZ, 0x5, R20.reuse ;  /* 0x00000005ff127819 */ /* 0x100fe40000011614 */
[----:B------:R-:W-:Y:S01]  /*2ea0*/  SHF.R.U32.HI R11, RZ, 0x4, R20 ;  /* 0x00000004ff0b7819 */ /* 0x000fe20000011614 */
[----:B------:R-:W-:Y:S01]  /*2eb0*/  FMUL R73, R86, c[0x0][0x188] ;  /* 0x0000620056497a20 */ /* 0x000fe20000400000 */
[----:B------:R-:W-:-:S02]  /*2ec0*/  FSEL R76, R76, -INF , !P5 ;  /* 0xff8000004c4c7808 */ /* 0x000fc40006800000 */
[----:B------:R-:W-:Y:S02]  /*2ed0*/  FMNMX R16, R78, R16, !PT ;  /* 0x000000104e107209 */ /* 0x000fe40007800000 */
[----:B------:R-:W-:Y:S02]  /*2ee0*/  FSEL R75, R75, -INF , !P0 ;  /* 0xff8000004b4b7808 */ /* 0x000fe40004000000 */
[----:B------:R-:W-:Y:S02]  /*2ef0*/  FMNMX R10, R96, R10, !PT ;  /* 0x0000000a600a7209 */ /* 0x000fe40007800000 */
[----:B------:R-:W-:Y:S02]  /*2f00*/  LOP3.LUT P5, RZ, R18, 0x1, RZ, 0xc0, !PT ;  /* 0x0000000112ff7812 */ /* 0x000fe400078ac0ff */
[----:B------:R-:W-:Y:S02]  /*2f10*/  LOP3.LUT P0, RZ, R11, 0x1, RZ, 0xc0, !PT ;  /* 0x000000010bff7812 */ /* 0x000fe4000780c0ff */
[----:B------:R-:W-:-:S02]  /*2f20*/  SHF.R.U32.HI R11, RZ, 0x3, R20 ;  /* 0x00000003ff0b7819 */ /* 0x000fc40000011614 */
[----:B------:R-:W-:Y:S01]  /*2f30*/  FMNMX R16, R76, R16, !PT ;  /* 0x000000104c107209 */ /* 0x000fe20007800000 */
[----:B------:R-:W-:Y:S01]  /*2f40*/  FMUL R67, R87, c[0x0][0x188] ;  /* 0x0000620057437a20 */ /* 0x000fe20000400000 */
[----:B------:R-:W-:Y:S02]  /*2f50*/  FMNMX R10, R103, R10, !PT ;  /* 0x0000000a670a7209 */ /* 0x000fe40007800000 */
[----:B------:R-:W-:Y:S02]  /*2f60*/  FSEL R73, R73, -INF , !P5 ;  /* 0xff80000049497808 */ /* 0x000fe40006800000 */
[----:B------:R-:W-:Y:S02]  /*2f70*/  LOP3.LUT P5, RZ, R11, 0x1, RZ, 0xc0, !PT ;  /* 0x000000010bff7812 */ /* 0x000fe400078ac0ff */
[----:B------:R-:W-:Y:S02]  /*2f80*/  SHF.R.U32.HI R11, RZ, 0x1, R20 ;  /* 0x00000001ff0b7819 */ /* 0x000fe40000011614 */
[----:B------:R-:W-:-:S02]  /*2f90*/  FMNMX R16, R75, R16, !PT ;  /* 0x000000104b107209 */ /* 0x000fc40007800000 */
[----:B------:R-:W-:Y:S01]  /*2fa0*/  FMNMX R10, R116, R10, !PT ;  /* 0x0000000a740a7209 */ /* 0x000fe20007800000 */
[----:B------:R-:W-:Y:S01]  /*2fb0*/  FMUL R30, R30, c[0x0][0x188] ;  /* 0x000062001e1e7a20 */ /* 0x000fe20000400000 */
[----:B------:R-:W-:Y:S02]  /*2fc0*/  FSEL R67, R67, -INF , !P0 ;  /* 0xff80000043437808 */ /* 0x000fe40004000000 */
[----:B------:R-:W-:Y:S02]  /*2fd0*/  LOP3.LUT P0, RZ, R11, 0x1, RZ, 0xc0, !PT ;  /* 0x000000010bff7812 */ /* 0x000fe4000780c0ff */
[----:B------:R-:W-:Y:S02]  /*2fe0*/  FMNMX R16, R73, R16, !PT ;  /* 0x0000001049107209 */ /* 0x000fe40007800000 */
[----:B------:R-:W-:Y:S01]  /*2ff0*/  FMNMX R10, R123, R10, !PT ;  /* 0x0000000a7b0a7209 */ /* 0x000fe20007800000 */
[----:B------:R-:W-:Y:S01]  /*3000*/  FMUL R17, R17, c[0x0][0x188] ;  /* 0x0000620011117a20 */ /* 0x000fe20000400000 */
[----:B------:R-:W-:-:S02]  /*3010*/  FSEL R65, R30, -INF , !P0 ;  /* 0xff8000001e417808 */ /* 0x000fc40004000000 */
[----:B------:R-:W-:Y:S02]  /*3020*/  FMNMX R11, R67, R16, !PT ;  /* 0x00000010430b7209 */ /* 0x000fe40007800000 */
[----:B------:R-:W-:Y:S01]  /*3030*/  FMNMX R10, R125, R10, !PT ;  /* 0x0000000a7d0a7209 */ /* 0x000fe20007800000 */
[----:B------:R-:W-:Y:S01]  /*3040*/  FMUL R111, R8, c[0x0][0x188] ;  /* 0x00006200086f7a20 */ /* 0x000fe20000400000 */
[----:B------:R-:W-:Y:S02]  /*3050*/  FMNMX R11, R65, R11, !PT ;  /* 0x0000000b410b7209 */ /* 0x000fe40007800000 */
[----:B------:R-:W-:Y:S02]  /*3060*/  FSEL R104, R17, -INF , !P2 ;  /* 0xff80000011687808 */ /* 0x000fe40005000000 */
[----:B------:R-:W-:Y:S01]  /*3070*/  FMNMX R10, R115, R10, !PT ;  /* 0x0000000a730a7209 */ /* 0x000fe20007800000 */
[----:B------:R-:W-:Y:S01]  /*3080*/  FMUL R109, R9, c[0x0][0x188] ;  /* 0x00006200096d7a20 */ /* 0x000fe20000400000 */
[----:B------:R-:W-:-:S02]  /*3090*/  FMNMX R8, R124, R11, !PT ;  /* 0x0000000b7c087209 */ /* 0x000fc40007800000 */
[--C-:B------:R-:W-:Y:S02]  /*30a0*/  SHF.R.U32.HI R21, RZ, 0x7, R20.reuse ;  /* 0x00000007ff157819 */ /* 0x100fe40000011614 */
[----:B------:R-:W-:Y:S02]  /*30b0*/  FSEL R111, R111, -INF , !P6 ;  /* 0xff8000006f6f7808 */ /* 0x000fe40007000000 */
[----:B------:R-:W-:Y:S01]  /*30c0*/  FMNMX R10, R104, R10, !PT ;  /* 0x0000000a680a7209 */ /* 0x000fe20007800000 */
[----:B------:R-:W-:Y:S01]  /*30d0*/  FMUL R84, R84, c[0x0][0x188] ;  /* 0x0000620054547a20 */ /* 0x000fe20000400000 */
[----:B------:R-:W-:Y:S01]  /*30e0*/  LOP3.LUT P4, RZ, R21, 0x1, RZ, 0xc0, !PT ;  /* 0x0000000115ff7812 */ /* 0x000fe2000788c0ff */
[----:B------:R-:W0:Y:S01]  /*30f0*/  SHFL.BFLY PT, R9, R8, 0x2, 0x1f ;  /* 0x0c401f0008097f89 */ /* 0x000e2200000e0000 */
[----:B------:R-:W-:Y:S02]  /*3100*/  SHF.R.U32.HI R19, RZ, 0x6, R20 ;  /* 0x00000006ff137819 */ /* 0x000fe40000011614 */
[----:B------:R-:W-:-:S02]  /*3110*/  FSEL R109, R109, -INF , !P3 ;  /* 0xff8000006d6d7808 */ /* 0x000fc40005800000 */
[----:B------:R-:W-:Y:S01]  /*3120*/  FMNMX R10, R111, R10, !PT ;  /* 0x0000000a6f0a7209 */ /* 0x000fe20007800000 */
[----:B------:R-:W-:Y:S01]  /*3130*/  FMUL R85, R85, c[0x0][0x188] ;  /* 0x0000620055557a20 */ /* 0x000fe20000400000 */
[----:B------:R-:W-:Y:S02]  /*3140*/  LOP3.LUT P1, RZ, R19, 0x1, RZ, 0xc0, !PT ;  /* 0x0000000113ff7812 */ /* 0x000fe4000782c0ff */
[----:B------:R-:W-:Y:S02]  /*3150*/  FSEL R108, R84, -INF , !P4 ;  /* 0xff800000546c7808 */ /* 0x000fe40006000000 */
[----:B------:R-:W-:Y:S01]  /*3160*/  FMNMX R10, R109, R10, !PT ;  /* 0x0000000a6d0a7209 */ /* 0x000fe20007800000 */
[----:B------:R-:W-:Y:S01]  /*3170*/  FMUL R28, R28, c[0x0][0x188] ;  /* 0x000062001c1c7a20 */ /* 0x000fe20000400000 */
[----:B------:R-:W-:Y:S02]  /*3180*/  SHF.R.U32.HI R20, RZ, 0x2, R20 ;  /* 0x00000002ff147819 */ /* 0x000fe40000011614 */
[----:B------:R-:W-:-:S02]  /*3190*/  FSEL R120, R85, -INF , !P1 ;  /* 0xff80000055787808 */ /* 0x000fc40004800000 */
[----:B------:R-:W-:Y:S01]  /*31a0*/  FMNMX R10, R108, R10, !PT ;  /* 0x0000000a6c0a7209 */ /* 0x000fe20007800000 */
[----:B------:R-:W-:Y:S01]  /*31b0*/  FMUL R29, R29, c[0x0][0x188] ;  /* 0x000062001d1d7a20 */ /* 0x000fe20000400000 */
[----:B------:R-:W-:Y:S02]  /*31c0*/  LOP3.LUT P0, RZ, R20, 0x1, RZ, 0xc0, !PT ;  /* 0x0000000114ff7812 */ /* 0x000fe4000780c0ff */
[----:B------:R-:W-:Y:S02]  /*31d0*/  FSEL R118, R28, -INF , !P5 ;  /* 0xff8000001c767808 */ /* 0x000fe40006800000 */
[----:B------:R-:W-:Y:S02]  /*31e0*/  FMNMX R10, R120, R10, !PT ;  /* 0x0000000a780a7209 */ /* 0x000fe40007800000 */
[----:B------:R-:W-:Y:S02]  /*31f0*/  FSEL R87, R29, -INF , !P0 ;  /* 0xff8000001d577808 */ /* 0x000fe40004000000 */
[----:B------:R-:W-:-:S04]  /*3200*/  FMNMX R10, R118, R10, !PT ;  /* 0x0000000a760a7209 */ /* 0x000fc80007800000 */
[----:B------:R-:W-:Y:S02]  /*3210*/  FMNMX R10, R87, R10, !PT ;  /* 0x0000000a570a7209 */ /* 0x000fe40007800000 */
[----:B0-----:R-:W-:-:S03]  /*3220*/  FMNMX R9, R8, R9, !PT ;  /* 0x0000000908097209 */ /* 0x001fc60007800000 */
[----:B------:R-:W0:Y:S04]  /*3230*/  SHFL.BFLY PT, R8, R10, 0x2, 0x1f ;  /* 0x0c401f000a087f89 */ /* 0x000e2800000e0000 */
[----:B------:R-:W1:Y:S01]  /*3240*/  SHFL.BFLY PT, R11, R9, 0x1, 0x1f ;  /* 0x0c201f00090b7f89 */ /* 0x000e6200000e0000 */
[----:B------:R-:W-:Y:S02]  /*3250*/  LOP3.LUT R23, R122, 0x40, RZ, 0x3c, !PT ;  /* 0x000000407a177812 */ /* 0x000fe400078e3cff */
[----:B0-----:R-:W-:Y:S02]  /*3260*/  FMNMX R8, R10, R8, !PT ;  /* 0x000000080a087209 */ /* 0x001fe40007800000 */
[----:B-1----:R-:W-:-:S03]  /*3270*/  FMNMX R11, R9, R11, !PT ;  /* 0x0000000b090b7209 */ /* 0x002fc60007800000 */
[----:B------:R-:W0:Y:S04]  /*3280*/  SHFL.BFLY PT, R9, R8, 0x1, 0x1f ;  /* 0x0c201f0008097f89 */ /* 0x000e2800000e0000 */
[----:B------:R1:W-:Y:S04]  /*3290*/  STS.U16 [R122+0x4000], R97 ;  /* 0x004000617a007388 */ /* 0x0003e80000000400 */
[----:B------:R-:W-:Y:S04]  /*32a0*/  STS.U16 [R122+0x4800], R101 ;  /* 0x004800657a007388 */ /* 0x000fe80000000400 */
[----:B--2---:R-:W-:Y:S04]  /*32b0*/  STS.U16 [R122+0x5000], R105 ;  /* 0x005000697a007388 */ /* 0x004fe80000000400 */
[----:B----4-:R-:W-:Y:S04]  /*32c0*/  STS.U16 [R122+0x5800], R107 ;  /* 0x0058006b7a007388 */ /* 0x010fe80000000400 */
[----:B------:R-:W-:Y:S01]  /*32d0*/  STS.U16 [R23+0x4400], R98 ;  /* 0x0044006217007388 */ /* 0x000fe20000000400 */
[----:B------:R-:W-:-:S03]  /*32e0*/  FMNMX R29, R11, R117, !PT ;  /* 0x000000750b1d7209 */ /* 0x000fc60007800000 */
[----:B------:R-:W-:Y:S01]  /*32f0*/  STS.U16 [R23+0x4c00], R102 ;  /* 0x004c006617007388 */ /* 0x000fe20000000400 */
[----:B0-----:R-:W-:Y:S01]  /*3300*/  FMNMX R9, R8, R9, !PT ;  /* 0x0000000908097209 */ /* 0x001fe20007800000 */
[----:B------:R-:W-:Y:S02]  /*3310*/  FADD R8, -R29, R117 ;  /* 0x000000751d087221 */ /* 0x000fe40000000100 */
[----:B-----5:R-:W-:Y:S04]  /*3320*/  STS.U16 [R23+0x5400], R106 ;  /* 0x0054006a17007388 */ /* 0x020fe80000000400 */
[----:B---3--:R-:W-:Y:S04]  /*3330*/  STS.U16 [R23+0x5c00], R110 ;  /* 0x005c006e17007388 */ /* 0x008fe80000000400 */
[----:B------:R-:W-:Y:S01]  /*3340*/  BAR.SYNC.DEFER_BLOCKING 0x0 ;  /* 0x0000000000007b1d */ /* 0x000fe20000010000 */
[----:B------:R-:W-:Y:S01]  /*3350*/  FMNMX R30, R9, R119, !PT ;  /* 0x00000077091e7209 */ /* 0x000fe20007800000 */
[----:B------:R-:W-:-:S04]  /*3360*/  FMUL R8, R8, 1.4426950216293334961 ;  /* 0x3fb8aa3b08087820 */ /* 0x000fc80000400000 */
[----:B------:R0:W-:Y:S02]  /*3370*/  MUFU.EX2 R117, R8 ;  /* 0x0000000800757308 */ /* 0x0001e40000000800 */
[----:B0-----:R-:W-:-:S04]  /*3380*/  FADD R8, -R30, R119 ;  /* 0x000000771e087221 */ /* 0x001fc80000000100 */
[----:B------:R-:W-:-:S04]  /*3390*/  FMUL R8, R8, 1.4426950216293334961 ;  /* 0x3fb8aa3b08087820 */ /* 0x000fc80000400000 */
[----:B-1----:R0:W-:Y:S01]  /*33a0*/  MUFU.EX2 R97, R8 ;  /* 0x0000000800617308 */ /* 0x0021e20000000800 */
[----:B------:R-:W1:Y:S04]  /*33b0*/  LDSM.16.M88.4 R20, [R112+0x4000] ;  /* 0x004000007014783b */ /* 0x000e680000000200 */
[----:B------:R-:W2:Y:S04]  /*33c0*/  LDSM.16.M88.4 R16, [R112+0x4800] ;  /* 0x004800007010783b */ /* 0x000ea80000000200 */
[----:B0-----:R-:W0:Y:S01]  /*33d0*/  LDSM.16.M88.4 R8, [R112+0x5000] ;  /* 0x005000007008783b */ /* 0x001e220000000200 */
[----:B------:R-:W-:-:S02]  /*33e0*/  FADD R60, R59, -R29 ;  /* 0x8000001d3b3c7221 */ /* 0x000fc40000000000 */
[--C-:B------:R-:W-:Y:S02]  /*33f0*/  FADD R72, R72, -R29.reuse ;  /* 0x8000001d48487221 */ /* 0x100fe40000000000 */
[--C-:B------:R-:W-:Y:S02]  /*3400*/  FADD R58, R58, -R29.reuse ;  /* 0x8000001d3a3a7221 */ /* 0x100fe40000000000 */
[----:B------:R-:W-:Y:S02]  /*3410*/  FADD R74, R74, -R29 ;  /* 0x8000001d4a4a7221 */ /* 0x000fe40000000000 */
[--C-:B------:R-:W-:Y:S02]  /*3420*/  FADD R56, R56, -R30.reuse ;  /* 0x8000001e38387221 */ /* 0x100fe40000000000 */
[--C-:B------:R-:W-:Y:S02]  /*3430*/  FADD R57, R57, -R30.reuse ;  /* 0x8000001e39397221 */ /* 0x100fe40000000000 */
[----:B------:R-:W-:-:S02]  /*3440*/  FADD R53, R53, -R30 ;  /* 0x8000001e35357221 */ /* 0x000fc40000000000 */
[----:B------:R-:W-:Y:S02]  /*3450*/  FADD R54, R54, -R30 ;  /* 0x8000001e36367221 */ /* 0x000fe40000000000 */
[----:B------:R-:W-:Y:S02]  /*3460*/  FMUL R60, R60, 1.4426950216293334961 ;  /* 0x3fb8aa3b3c3c7820 */ /* 0x000fe40000400000 */
[----:B------:R-:W-:Y:S02]  /*3470*/  FMUL R28, R72, 1.4426950216293334961 ;  /* 0x3fb8aa3b481c7820 */ /* 0x000fe40000400000 */
[----:B------:R-:W-:Y:S02]  /*3480*/  FMUL R58, R58, 1.4426950216293334961 ;  /* 0x3fb8aa3b3a3a7820 */ /* 0x000fe40000400000 */
[----:B------:R-:W-:Y:S02]  /*3490*/  FMUL R74, R74, 1.4426950216293334961 ;  /* 0x3fb8aa3b4a4a7820 */ /* 0x000fe40000400000 */
[----:B------:R-:W-:-:S02]  /*34a0*/  FMUL R56, R56, 1.4426950216293334961 ;  /* 0x3fb8aa3b38387820 */ /* 0x000fc40000400000 */
[----:B------:R-:W-:Y:S02]  /*34b0*/  FMUL R57, R57, 1.4426950216293334961 ;  /* 0x3fb8aa3b39397820 */ /* 0x000fe40000400000 */
[----:B------:R-:W-:Y:S02]  /*34c0*/  FMUL R53, R53, 1.4426950216293334961 ;  /* 0x3fb8aa3b35357820 */ /* 0x000fe40000400000 */
[----:B------:R-:W-:Y:S01]  /*34d0*/  FMUL R54, R54, 1.4426950216293334961 ;  /* 0x3fb8aa3b36367820 */ /* 0x000fe20000400000 */
[----:B------:R-:W-:Y:S08]  /*34e0*/  MUFU.EX2 R60, R60 ;  /* 0x0000003c003c7308 */ /* 0x000ff00000000800 */
[----:B------:R-:W3:Y:S08]  /*34f0*/  MUFU.EX2 R28, R28 ;  /* 0x0000001c001c7308 */ /* 0x000ef00000000800 */
[----:B------:R-:W-:Y:S08]  /*3500*/  MUFU.EX2 R61, R58 ;  /* 0x0000003a003d7308 */ /* 0x000ff00000000800 */
[----:B------:R-:W4:Y:S08]  /*3510*/  MUFU.EX2 R85, R74 ;  /* 0x0000004a00557308 */ /* 0x000f300000000800 */
[----:B------:R-:W-:Y:S08]  /*3520*/  MUFU.EX2 R63, R56 ;  /* 0x00000038003f7308 */ /* 0x000ff00000000800 */
[----:B------:R-:W5:Y:S08]  /*3530*/  MUFU.EX2 R62, R57 ;  /* 0x00000039003e7308 */ /* 0x000f700000000800 */
[----:B------:R3:W-:Y:S08]  /*3540*/  MUFU.EX2 R84, R53 ;  /* 0x0000003500547308 */ /* 0x0007f00000000800 */
[----:B------:R-:W0:Y:S01]  /*3550*/  MUFU.EX2 R86, R54 ;  /* 0x0000003600567308 */ /* 0x000e220000000800 */
[----:B------:R-:W-:Y:S01]  /*3560*/  FADD R7, R7, -R29 ;  /* 0x8000001d07077221 */ /* 0x000fe20000000000 */
[----:B---3--:R-:W-:Y:S01]  /*3570*/  F2FP.PACK_AB R53, R28, R60 ;  /* 0x0000003c1c35723e */ /* 0x008fe200000000ff */
[----:B------:R-:W-:Y:S01]  /*3580*/  FADD R4, R4, -R30 ;  /* 0x8000001e04047221 */ /* 0x000fe20000000000 */
[----:B----4-:R-:W-:Y:S01]  /*3590*/  F2FP.PACK_AB R55, R85, R61 ;  /* 0x0000003d5537723e */ /* 0x010fe200000000ff */
[C---:B------:R-:W-:Y:S01]  /*35a0*/  FMUL R38, R117.reuse, R82 ;  /* 0x0000005275267220 */ /* 0x040fe20000400000 */
[----:B-----5:R-:W-:Y:S01]  /*35b0*/  F2FP.PACK_AB R52, R62, R63 ;  /* 0x0000003f3e34723e */ /* 0x020fe200000000ff */
[----:B------:R-:W-:-:S02]  /*35c0*/  FMUL R39, R117, R83 ;  /* 0x0000005375277220 */ /* 0x000fc40000400000 */
[C---:B------:R-:W-:Y:S02]  /*35d0*/  FMUL R36, R97.reuse, R80 ;  /* 0x0000005061247220 */ /* 0x040fe40000400000 */
[----:B------:R-:W-:Y:S02]  /*35e0*/  FMUL R37, R97, R81 ;  /* 0x0000005161257220 */ /* 0x000fe40000400000 */
[C---:B------:R-:W-:Y:S02]  /*35f0*/  FMUL R58, R117.reuse, R70 ;  /* 0x00000046753a7220 */ /* 0x040fe40000400000 */
[----:B------:R-:W-:Y:S01]  /*3600*/  FMUL R59, R117, R71 ;  /* 0x00000047753b7220 */ /* 0x000fe20000400000 */
[----:B0-----:R-:W-:Y:S01]  /*3610*/  F2FP.PACK_AB R54, R86, R84 ;  /* 0x000000545636723e */ /* 0x001fe200000000ff */
[C---:B------:R-:W-:Y:S02]  /*3620*/  FMUL R56, R97.reuse, R68 ;  /* 0x0000004461387220 */ /* 0x040fe40000400000 */
[----:B------:R-:W-:-:S02]  /*3630*/  FMUL R57, R97, R69 ;  /* 0x0000004561397220 */ /* 0x000fc40000400000 */
[C---:B------:R-:W-:Y:S02]  /*3640*/  FMUL R50, R117.reuse, R50 ;  /* 0x0000003275327220 */ /* 0x040fe40000400000 */
[----:B------:R-:W-:Y:S02]  /*3650*/  FMUL R51, R117, R51 ;  /* 0x0000003375337220 */ /* 0x000fe40000400000 */
[C---:B------:R-:W-:Y:S02]  /*3660*/  FMUL R48, R97.reuse, R48 ;  /* 0x0000003061307220 */ /* 0x040fe40000400000 */
[----:B------:R-:W-:Y:S02]  /*3670*/  FMUL R49, R97, R49 ;  /* 0x0000003161317220 */ /* 0x000fe40000400000 */
[----:B------:R-:W-:Y:S02]  /*3680*/  FMUL R7, R7, 1.4426950216293334961 ;  /* 0x3fb8aa3b07077820 */ /* 0x000fe40000400000 */
[----:B------:R-:W-:Y:S01]  /*3690*/  FMUL R4, R4, 1.4426950216293334961 ;  /* 0x3fb8aa3b04047820 */ /* 0x000fe20000400000 */
[C---:B-1----:R-:W-:Y:S07]  /*36a0*/  HMMA.16816.F32 R36, R52.reuse, R20, R36 ;  /* 0x000000143424723c */ /* 0x042fee0000001824 */
[----:B------:R-:W-:Y:S01]  /*36b0*/  FADD R20, R6, -R30 ;  /* 0x8000001e06147221 */ /* 0x000fe20000000000 */
[C---:B--2---:R-:W-:Y:S01]  /*36c0*/  HMMA.16816.F32 R56, R52.reuse, R16, R56 ;  /* 0x000000103438723c */ /* 0x044fe20000001838 */
[----:B------:R-:W-:Y:S07]  /*36d0*/  MUFU.EX2 R16, R7 ;  /* 0x0000000700107308 */ /* 0x000fee0000000800 */
[----:B------:R-:W-:Y:S01]  /*36e0*/  HMMA.16816.F32 R48, R52, R8, R48 ;  /* 0x000000083430723c */ /* 0x000fe20000001830 */
[----:B------:R0:W-:Y:S06]  /*36f0*/  MUFU.EX2 R17, R4 ;  /* 0x0000000400117308 */ /* 0x0001ec0000000800 */
[----:B------:R-:W-:-:S02]  /*3700*/  FADD R8, R5, -R29 ;  /* 0x8000001d05087221 */ /* 0x000fc40000000000 */
[----:B0-----:R-:W0:Y:S01]  /*3710*/  LDSM.16.M88.4 R4, [R112+0x5800] ;  /* 0x005800007004783b */ /* 0x001e220000000200 */
[--C-:B------:R-:W-:Y:S02]  /*3720*/  FADD R25, R25, -R29.reuse ;  /* 0x8000001d19197221 */ /* 0x100fe40000000000 */
[--C-:B------:R-:W-:Y:S02]  /*3730*/  FADD R24, R24, -R30.reuse ;  /* 0x8000001e18187221 */ /* 0x100fe40000000000 */
[----:B------:R-:W-:Y:S02]  /*3740*/  FADD R26, R26, -R30 ;  /* 0x8000001e1a1a7221 */ /* 0x000fe40000000000 */
[----:B------:R-:W-:Y:S02]  /*3750*/  FADD R31, R31, -R29 ;  /* 0x8000001d1f1f7221 */ /* 0x000fe40000000000 */
[----:B------:R-:W-:Y:S02]  /*3760*/  FMUL R9, R25, 1.4426950216293334961 ;  /* 0x3fb8aa3b19097820 */ /* 0x000fe40000400000 */
[----:B------:R-:W-:-:S02]  /*3770*/  FMUL R21, R24, 1.4426950216293334961 ;  /* 0x3fb8aa3b18157820 */ /* 0x000fc40000400000 */
[----:B------:R-:W-:Y:S02]  /*3780*/  FMUL R8, R8, 1.4426950216293334961 ;  /* 0x3fb8aa3b08087820 */ /* 0x000fe40000400000 */
[----:B------:R-:W-:Y:S02]  /*3790*/  FMUL R20, R20, 1.4426950216293334961 ;  /* 0x3fb8aa3b14147820 */ /* 0x000fe40000400000 */
[----:B------:R-:W-:Y:S02]  /*37a0*/  FMUL R24, R26, 1.4426950216293334961 ;  /* 0x3fb8aa3b1a187820 */ /* 0x000fe40000400000 */
[----:B------:R-:W-:Y:S01]  /*37b0*/  FMUL R25, R31, 1.4426950216293334961 ;  /* 0x3fb8aa3b1f197820 */ /* 0x000fe20000400000 */
[----:B------:R-:W-:Y:S08]  /*37c0*/  MUFU.EX2 R8, R8 ;  /* 0x0000000800087308 */ /* 0x000ff00000000800 */
[----:B------:R-:W-:Y:S08]  /*37d0*/  MUFU.EX2 R9, R9 ;  /* 0x0000000900097308 */ /* 0x000ff00000000800 */
[----:B------:R-:W1:Y:S08]  /*37e0*/  MUFU.EX2 R20, R20 ;  /* 0x0000001400147308 */ /* 0x000e700000000800 */
[----:B------:R-:W-:Y:S08]  /*37f0*/  MUFU.EX2 R21, R21 ;  /* 0x0000001500157308 */ /* 0x000ff00000000800 */
[----:B------:R-:W2:Y:S08]  /*3800*/  MUFU.EX2 R24, R24 ;  /* 0x0000001800187308 */ /* 0x000eb00000000800 */
[----:B------:R-:W3:Y:S01]  /*3810*/  MUFU.EX2 R25, R25 ;  /* 0x0000001900197308 */ /* 0x000ee20000000800 */
[----:B------:R-:W-:-:S02]  /*3820*/  FMUL R46, R117, R46 ;  /* 0x0000002e752e7220 */ /* 0x000fc40000400000 */
[----:B------:R-:W-:Y:S02]  /*3830*/  FMUL R47, R117, R47 ;  /* 0x0000002f752f7220 */ /* 0x000fe40000400000 */
[C---:B------:R-:W-:Y:S02]  /*3840*/  FMUL R44, R97.reuse, R44 ;  /* 0x0000002c612c7220 */ /* 0x040fe40000400000 */
[----:B------:R-:W-:Y:S02]  /*3850*/  FMUL R45, R97, R45 ;  /* 0x0000002d612d7220 */ /* 0x000fe40000400000 */
[----:B------:R-:W-:-:S05]  /*3860*/  FADD R32, R32, -R29 ;  /* 0x8000001d20207221 */ /* 0x000fca0000000000 */
[----:B0-----:R-:W-:Y:S01]  /*3870*/  HMMA.16816.F32 R44, R52, R4, R44 ;  /* 0x00000004342c723c */ /* 0x001fe2000000182c */
[----:B------:R-:W-:Y:S01]  /*3880*/  FMUL R32, R32, 1.4426950216293334961 ;  /* 0x3fb8aa3b20207820 */ /* 0x000fe20000400000 */
[----:B------:R-:W-:Y:S01]  /*3890*/  LOP3.LUT R98, R112, 0x40, RZ, 0x3c, !PT ;  /* 0x0000004070627812 */ /* 0x000fe200078e3cff */
[----:B------:R-:W-:-:S04]  /*38a0*/  FADD R33, R33, -R29 ;  /* 0x8000001d21217221 */ /* 0x000fc80000000000 */
[----:B-1----:R-:W-:Y:S02]  /*38b0*/  F2FP.PACK_AB R52, R20, R17 ;  /* 0x000000111434723e */ /* 0x002fe400000000ff */
[----:B------:R-:W-:Y:S02]  /*38c0*/  F2FP.PACK_AB R53, R9, R8 ;  /* 0x000000080935723e */ /* 0x000fe400000000ff */
[----:B--2---:R-:W-:Y:S02]  /*38d0*/  F2FP.PACK_AB R54, R24, R21 ;  /* 0x000000151836723e */ /* 0x004fe400000000ff */
[----:B---3--:R-:W-:Y:S01]  /*38e0*/  F2FP.PACK_AB R55, R25, R16 ;  /* 0x000000101937723e */ /* 0x008fe200000000ff */
[--C-:B------:R-:W-:Y:S02]  /*38f0*/  FADD R34, R34, -R29.reuse ;  /* 0x8000001d22227221 */ /* 0x100fe40000000000 */
[----:B------:R-:W-:Y:S01]  /*3900*/  FADD R35, R35, -R29 ;  /* 0x8000001d23237221 */ /* 0x000fe20000000000 */
[----:B------:R0:W-:Y:S01]  /*3910*/  MUFU.EX2 R72, R32 ;  /* 0x0000002000487308 */ /* 0x0001e20000000800 */
[----:B------:R-:W-:-:S02]  /*3920*/  FMUL R4, R33, 1.4426950216293334961 ;  /* 0x3fb8aa3b21047820 */ /* 0x000fc40000400000 */
[----:B------:R-:W-:Y:S01]  /*3930*/  HMMA.16816.F32 R56, R52, R18, R56 ;  /* 0x000000123438723c */ /* 0x000fe20000001838 */
[----:B------:R-:W-:Y:S02]  /*3940*/  FMUL R5, R34, 1.4426950216293334961 ;  /* 0x3fb8aa3b22057820 */ /* 0x000fe40000400000 */
[----:B------:R-:W-:-:S04]  /*3950*/  FADD R77, R77, -R30 ;  /* 0x8000001e4d4d7221 */ /* 0x000fc80000000000 */
[----:B------:R-:W-:Y:S02]  /*3960*/  FMUL R19, R35, 1.4426950216293334961 ;  /* 0x3fb8aa3b23137820 */ /* 0x000fe40000400000 */
[----:B0-----:R-:W0:Y:S01]  /*3970*/  LDSM.16.M88.4 R32, [R98+0x4000] ;  /* 0x004000006220783b */ /* 0x001e220000000200 */
[----:B------:R-:W-:Y:S02]  /*3980*/  FMUL R77, R77, 1.4426950216293334961 ;  /* 0x3fb8aa3b4d4d7820 */ /* 0x000fe40000400000 */
[----:B------:R-:W-:Y:S02]  /*3990*/  FADD R74, R27, -R29 ;  /* 0x8000001d1b4a7221 */ /* 0x000fe40000000000 */
[--C-:B------:R-:W-:Y:S02]  /*39a0*/  FADD R92, R92, -R30.reuse ;  /* 0x8000001e5c5c7221 */ /* 0x100fe40000000000 */
[--C-:B------:R-:W-:Y:S01]  /*39b0*/  FADD R90, R90, -R30.reuse ;  /* 0x8000001e5a5a7221 */ /* 0x100fe20000000000 */
[----:B------:R1:W-:Y:S01]  /*39c0*/  MUFU.EX2 R82, R77 ;  /* 0x0000004d00527308 */ /* 0x0003e20000000800 */
[----:B------:R-:W-:-:S02]  /*39d0*/  FADD R66, R66, -R30 ;  /* 0x8000001e42427221 */ /* 0x000fc40000000000 */
[----:B------:R-:W-:Y:S02]  /*39e0*/  FMUL R74, R74, 1.4426950216293334961 ;  /* 0x3fb8aa3b4a4a7820 */ /* 0x000fe40000400000 */
[----:B------:R-:W-:Y:S02]  /*39f0*/  FMUL R81, R92, 1.4426950216293334961 ;  /* 0x3fb8aa3b5c517820 */ /* 0x000fe40000400000 */
[----:B------:R-:W-:Y:S02]  /*3a00*/  FMUL R66, R66, 1.4426950216293334961 ;  /* 0x3fb8aa3b42427820 */ /* 0x000fe40000400000 */
[----:B-1----:R-:W-:Y:S01]  /*3a10*/  FMUL R77, R90, 1.4426950216293334961 ;  /* 0x3fb8aa3b5a4d7820 */ /* 0x002fe20000400000 */
[----:B------:R-:W-:Y:S01]  /*3a20*/  HMMA.16816.F32 R36, R52, R22, R36 ;  /* 0x000000163424723c */ /* 0x000fe20000001824 */
[----:B------:R-:W-:Y:S01]  /*3a30*/  MUFU.EX2 R74, R74 ;  /* 0x0000004a004a7308 */ /* 0x000fe20000000800 */
[----:B------:R-:W-:-:S07]  /*3a40*/  FADD R41, R41, -R29 ;  /* 0x8000001d29297221 */ /* 0x000fce0000000000 */
[----:B------:R-:W-:Y:S01]  /*3a50*/  MUFU.EX2 R4, R4 ;  /* 0x0000000400047308 */ /* 0x000fe20000000800 */
[----:B------:R-:W-:-:S07]  /*3a60*/  FADD R23, R15, -R29 ;  /* 0x8000001d0f177221 */ /* 0x000fce0000000000 */
[----:B------:R-:W-:Y:S08]  /*3a70*/  MUFU.EX2 R5, R5 ;  /* 0x0000000500057308 */ /* 0x000ff00000000800 */
[----:B------:R-:W1:Y:S08]  /*3a80*/  MUFU.EX2 R80, R66 ;  /* 0x0000004200507308 */ /* 0x000e700000000800 */
[----:B------:R-:W-:Y:S08]  /*3a90*/  MUFU.EX2 R81, R81 ;  /* 0x0000005100517308 */ /* 0x000ff00000000800 */
[----:B------:R-:W2:Y:S01]  /*3aa0*/  MUFU.EX2 R77, R77 ;  /* 0x0000004d004d7308 */ /* 0x000ea20000000800 */
[----:B------:R-:W-:-:S02]  /*3ab0*/  FMUL R23, R23, 1.4426950216293334961 ;  /* 0x3fb8aa3b17177820 */ /* 0x000fc40000400000 */
[--C-:B------:R-:W-:Y:S02]  /*3ac0*/  FADD R26, R14, -R29.reuse ;  /* 0x8000001d0e1a7221 */ /* 0x100fe40000000000 */
[--C-:B------:R-:W-:Y:S02]  /*3ad0*/  FADD R40, R40, -R29.reuse ;  /* 0x8000001d28287221 */ /* 0x100fe40000000000 */
[----:B------:R-:W-:Y:S02]  /*3ae0*/  FMUL R41, R41, 1.4426950216293334961 ;  /* 0x3fb8aa3b29297820 */ /* 0x000fe40000400000 */
[--C-:B------:R-:W-:Y:S02]  /*3af0*/  FADD R42, R42, -R29.reuse ;  /* 0x8000001d2a2a7221 */ /* 0x100fe40000000000 */
[----:B------:R-:W-:Y:S01]  /*3b00*/  FADD R43, R43, -R29 ;  /* 0x8000001d2b2b7221 */ /* 0x000fe20000000000 */
[----:B------:R3:W-:Y:S01]  /*3b10*/  MUFU.EX2 R14, R23 ;  /* 0x00000017000e7308 */ /* 0x0007e20000000800 */
[----:B------:R-:W-:Y:S01]  /*3b20*/  HMMA.16816.F32 R44, R52, R6, R44 ;  /* 0x00000006342c723c */ /* 0x000fe2000000182c */
[----:B------:R-:W-:Y:S01]  /*3b30*/  FMUL R18, R40, 1.4426950216293334961 ;  /* 0x3fb8aa3b28127820 */ /* 0x000fe20000400000 */
[----:B-1----:R-:W-:-:S05]  /*3b40*/  F2FP.PACK_AB R40, R82, R80 ;  /* 0x000000505228723e */ /* 0x002fca00000000ff */
[----:B------:R1:W-:Y:S01]  /*3b50*/  MUFU.EX2 R15, R41 ;  /* 0x00000029000f7308 */ /* 0x0003e20000000800 */
[----:B---3--:R-:W-:Y:S02]  /*3b60*/  FMUL R23, R26, 1.4426950216293334961 ;  /* 0x3fb8aa3b1a177820 */ /* 0x008fe40000400000 */
[----:B------:R-:W-:Y:S01]  /*3b70*/  FMUL R26, R42, 1.4426950216293334961 ;  /* 0x3fb8aa3b2a1a7820 */ /* 0x000fe20000400000 */
[----:B--2---:R-:W-:Y:S01]  /*3b80*/  F2FP.PACK_AB R42, R77, R81 ;  /* 0x000000514d2a723e */ /* 0x004fe200000000ff */
[----:B------:R-:W-:Y:S01]  /*3b90*/  FMUL R6, R43, 1.4426950216293334961 ;  /* 0x3fb8aa3b2b067820 */ /* 0x000fe20000400000 */
[----:B------:R-:W-:Y:S02]  /*3ba0*/  F2FP.PACK_AB R43, R5, R4 ;  /* 0x00000004052b723e */ /* 0x000fe400000000ff */
[----:B-1----:R-:W-:Y:S01]  /*3bb0*/  F2FP.PACK_AB R41, R72, R74 ;  /* 0x0000004a4829723e */ /* 0x002fe200000000ff */
[----:B------:R-:W-:Y:S08]  /*3bc0*/  HMMA.16816.F32 R48, R52, R10, R48 ;  /* 0x0000000a3430723c */ /* 0x000ff00000001830 */
[----:B0-----:R-:W-:Y:S01]  /*3bd0*/  HMMA.16816.F32 R52, R40, R32, R36 ;  /* 0x000000202834723c */ /* 0x001fe20000001824 */
[----:B------:R-:W0:Y:S01]  /*3be0*/  LDSM.16.M88.4 R36, [R98+0x4800] ;  /* 0x004800006224783b */ /* 0x000e220000000200 */
[----:B------:R-:W-:-:S02]  /*3bf0*/  FADD R10, R60, R28 ;  /* 0x0000001c3c0a7221 */ /* 0x000fc40000000000 */
[----:B------:R-:W-:Y:S02]  /*3c00*/  FADD R11, R63, R62 ;  /* 0x0000003e3f0b7221 */ /* 0x000fe40000000000 */
[----:B------:R-:W-:Y:S02]  /*3c10*/  FADD R10, R61, R10 ;  /* 0x0000000a3d0a7221 */ /* 0x000fe40000000000 */
[--C-:B------:R-:W-:Y:S01]  /*3c20*/  FADD R64, R64, -R29.reuse ;  /* 0x8000001d40407221 */ /* 0x100fe20000000000 */
[----:B------:R-:W1:Y:S01]  /*3c30*/  LDSM.16.M88.4 R60, [R98+0x5000] ;  /* 0x00500000623c783b */ /* 0x000e620000000200 */
[--C-:B------:R-:W-:Y:S02]  /*3c40*/  FADD R73, R73, -R29.reuse ;  /* 0x8000001d49497221 */ /* 0x100fe40000000000 */
[----:B------:R-:W-:Y:S02]  /*3c50*/  FADD R67, R67, -R29 ;  /* 0x8000001d43437221 */ /* 0x000fe40000000000 */
[----:B------:R-:W-:-:S02]  /*3c60*/  FMUL R31, R73, 1.4426950216293334961 ;  /* 0x3fb8aa3b491f7820 */ /* 0x000fc40000400000 */
[----:B------:R-:W-:Y:S02]  /*3c70*/  FMUL R27, R64, 1.4426950216293334961 ;  /* 0x3fb8aa3b401b7820 */ /* 0x000fe40000400000 */
[----:B------:R-:W-:Y:S02]  /*3c80*/  FMUL R28, R67, 1.4426950216293334961 ;  /* 0x3fb8aa3b431c7820 */ /* 0x000fe40000400000 */
[--C-:B------:R-:W-:Y:S02]  /*3c90*/  FADD R73, R65, -R29.reuse ;  /* 0x8000001d41497221 */ /* 0x100fe40000000000 */
[----:B------:R-:W2:Y:S01]  /*3ca0*/  LDSM.16.M88.4 R64, [R98+0x5800] ;  /* 0x005800006240783b */ /* 0x000ea20000000200 */
[--C-:B------:R-:W-:Y:S02]  /*3cb0*/  FADD R78, R78, -R29.reuse ;  /* 0x8000001d4e4e7221 */ /* 0x100fe40000000000 */
[----:B------:R-:W-:Y:S02]  /*3cc0*/  FADD R76, R76, -R29 ;  /* 0x8000001d4c4c7221 */ /* 0x000fe40000000000 */
[----:B------:R-:W-:-:S02]  /*3cd0*/  FMUL R71, R78, 1.4426950216293334961 ;  /* 0x3fb8aa3b4e477820 */ /* 0x000fc40000400000 */
[--C-:B------:R-:W-:Y:S02]  /*3ce0*/  FADD R75, R75, -R29.reuse ;  /* 0x8000001d4b4b7221 */ /* 0x100fe40000000000 */
[----:B------:R-:W-:Y:S02]  /*3cf0*/  FADD R22, R13, -R29 ;  /* 0x8000001d0d167221 */ /* 0x000fe40000000000 */
[--C-:B------:R-:W-:Y:S02]  /*3d00*/  FADD R78, R95, -R30.reuse ;  /* 0x8000001e5f4e7221 */ /* 0x100fe40000000000 */
[--C-:B------:R-:W-:Y:S02]  /*3d10*/  FADD R100, R100, -R30.reuse ;  /* 0x8000001e64647221 */ /* 0x100fe40000000000 */
[--C-:B------:R-:W-:Y:S02]  /*3d20*/  FADD R121, R121, -R30.reuse ;  /* 0x8000001e79797221 */ /* 0x100fe40000000000 */
[----:B------:R-:W-:-:S02]  /*3d30*/  FADD R99, R99, -R30 ;  /* 0x8000001e63637221 */ /* 0x000fc40000000000 */
[--C-:B------:R-:W-:Y:S02]  /*3d40*/  FADD R88, R88, -R29.reuse ;  /* 0x8000001d58587221 */ /* 0x100fe40000000000 */
[----:B------:R-:W-:Y:S02]  /*3d50*/  FADD R7, R79, -R29 ;  /* 0x8000001d4f077221 */ /* 0x000fe40000000000 */
[----:B------:R-:W-:Y:S02]  /*3d60*/  FMUL R68, R76, 1.4426950216293334961 ;  /* 0x3fb8aa3b4c447820 */ /* 0x000fe40000400000 */
[----:B------:R-:W-:Y:S02]  /*3d70*/  FMUL R70, R75, 1.4426950216293334961 ;  /* 0x3fb8aa3b4b467820 */ /* 0x000fe40000400000 */
[----:B------:R-:W-:Y:S02]  /*3d80*/  FMUL R22, R22, 1.4426950216293334961 ;  /* 0x3fb8aa3b16167820 */ /* 0x000fe40000400000 */
[----:B------:R-:W-:-:S02]  /*3d90*/  FMUL R78, R78, 1.4426950216293334961 ;  /* 0x3fb8aa3b4e4e7820 */ /* 0x000fc40000400000 */
[----:B------:R-:W-:Y:S02]  /*3da0*/  FMUL R79, R100, 1.4426950216293334961 ;  /* 0x3fb8aa3b644f7820 */ /* 0x000fe40000400000 */
[----:B------:R-:W-:Y:S02]  /*3db0*/  FMUL R75, R121, 1.4426950216293334961 ;  /* 0x3fb8aa3b794b7820 */ /* 0x000fe40000400000 */
[----:B------:R-:W-:Y:S02]  /*3dc0*/  FMUL R76, R99, 1.4426950216293334961 ;  /* 0x3fb8aa3b634c7820 */ /* 0x000fe40000400000 */
[----:B------:R-:W-:Y:S01]  /*3dd0*/  FMUL R88, R88, 1.4426950216293334961 ;  /* 0x3fb8aa3b58587820 */ /* 0x000fe20000400000 */
[----:B0-----:R-:W-:Y:S01]  /*3de0*/  HMMA.16816.F32 R56, R40, R36, R56 ;  /* 0x000000242838723c */ /* 0x001fe20000001838 */
[----:B------:R-:W-:Y:S01]  /*3df0*/  FADD R11, R84, R11 ;  /* 0x0000000b540b7221 */ /* 0x000fe20000000000 */
[----:B------:R-:W-:Y:S01]  /*3e00*/  MUFU.EX2 R19, R19 ;  /* 0x0000001300137308 */ /* 0x000fe20000000800 */
[----:B------:R-:W-:-:S02]  /*3e10*/  FADD R10, R85, R10 ;  /* 0x0000000a550a7221 */ /* 0x000fc40000000000 */
[----:B------:R-:W-:-:S05]  /*3e20*/  FADD R11, R86, R11 ;  /* 0x0000000b560b7221 */ /* 0x000fca0000000000 */
[----:B------:R-:W-:Y:S01]  /*3e30*/  MUFU.EX2 R18, R18 ;  /* 0x0000001200127308 */ /* 0x000fe20000000800 */
[----:B------:R-:W-:-:S07]  /*3e40*/  FADD R10, R8, R10 ;  /* 0x0000000a080a7221 */ /* 0x000fce0000000000 */
[----:B------:R-:W-:Y:S01]  /*3e50*/  MUFU.EX2 R13, R88 ;  /* 0x00000058000d7308 */ /* 0x000fe20000000800 */
[----:B------:R-:W-:-:S07]  /*3e60*/  FADD R11, R17, R11 ;  /* 0x0000000b110b7221 */ /* 0x000fce0000000000 */
[----:B------:R-:W-:Y:S08]  /*3e70*/  MUFU.EX2 R22, R22 ;  /* 0x0000001600167308 */ /* 0x000ff00000000800 */
[----:B------:R-:W-:Y:S08]  /*3e80*/  MUFU.EX2 R78, R78 ;  /* 0x0000004e004e7308 */ /* 0x000ff00000000800 */
[----:B------:R-:W0:Y:S08]  /*3e90*/  MUFU.EX2 R79, R79 ;  /* 0x0000004f004f7308 */ /* 0x000e300000000800 */
[----:B------:R-:W-:Y:S08]  /*3ea0*/  MUFU.EX2 R75, R75 ;  /* 0x0000004b004b7308 */ /* 0x000ff00000000800 */
[----:B------:R-:W3:Y:S01]  /*3eb0*/  MUFU.EX2 R76, R76 ;  /* 0x0000004c004c7308 */ /* 0x000ee20000000800 */
[----:B------:R-:W-:-:S02]  /*3ec0*/  FADD R9, R9, R10 ;  /* 0x0000000a09097221 */ /* 0x000fc40000000000 */
[----:B------:R-:W-:Y:S01]  /*3ed0*/  FADD R11, R20, R11 ;  /* 0x0000000b140b7221 */ /* 0x000fe20000000000 */
[C---:B-1----:R-:W-:Y:S01]  /*3ee0*/  HMMA.16816.F32 R48, R40.reuse, R60, R48 ;  /* 0x0000003c2830723c */ /* 0x042fe20000001830 */
[----:B------:R-:W-:Y:S01]  /*3ef0*/  FADD R32, R16, R9 ;  /* 0x0000000910207221 */ /* 0x000fe20000000000 */
[----:B0-----:R-:W-:Y:S01]  /*3f00*/  F2FP.PACK_AB R8, R79, R78 ;  /* 0x0000004e4f08723e */ /* 0x001fe200000000ff */
[----:B------:R-:W-:Y:S01]  /*3f10*/  FADD R21, R21, R11 ;  /* 0x0000000b15157221 */ /* 0x000fe20000000000 */
[----:B------:R-:W-:Y:S02]  /*3f20*/  F2FP.PACK_AB R9, R18, R19 ;  /* 0x000000131209723e */ /* 0x000fe400000000ff */
[----:B------:R-:W-:Y:S02]  /*3f30*/  F2FP.PACK_AB R11, R22, R13 ;  /* 0x0000000d160b723e */ /* 0x000fe400000000ff */
[----:B---3--:R-:W-:Y:S01]  /*3f40*/  F2FP.PACK_AB R10, R76, R75 ;  /* 0x0000004b4c0a723e */ /* 0x008fe200000000ff */
[----:B--2---:R-:W-:Y:S01]  /*3f50*/  HMMA.16816.F32 R44, R40, R64, R44 ;  /* 0x00000040282c723c */ /* 0x004fe2000000182c */
[----:B------:R-:W0:Y:S01]  /*3f60*/  LDSM.16.M88.4 R40, [R112+0x4080] ;  /* 0x004080007028783b */ /* 0x000e220000000200 */
[----:B------:R-:W-:-:S06]  /*3f70*/  FADD R24, R24, R21 ;  /* 0x0000001518187221 */ /* 0x000fcc0000000000 */
[----:B------:R-:W-:Y:S01]  /*3f80*/  HMMA.16816.F32 R56, R8, R38, R56 ;  /* 0x000000260838723c */ /* 0x000fe20000001838 */
[----:B------:R-:W1:Y:S01]  /*3f90*/  LDSM.16.M88.4 R36, [R112+0x5080] ;  /* 0x005080007024783b */ /* 0x000e620000000200 */
[----:B------:R-:W-:Y:S02]  /*3fa0*/  FADD R12, R12, -R29 ;  /* 0x8000001d0c0c7221 */ /* 0x000fe40000000000 */
[--C-:B------:R-:W-:Y:S02]  /*3fb0*/  FADD R93, R93, -R30.reuse ;  /* 0x8000001e5d5d7221 */ /* 0x100fe40000000000 */
[--C-:B------:R-:W-:Y:S02]  /*3fc0*/  FADD R94, R94, -R30.reuse ;  /* 0x8000001e5e5e7221 */ /* 0x100fe40000000000 */
[--C-:B------:R-:W-:Y:S02]  /*3fd0*/  FADD R96, R96, -R30.reuse ;  /* 0x8000001e60607221 */ /* 0x100fe40000000000 */
[----:B------:R-:W-:-:S02]  /*3fe0*/  FADD R91, R91, -R30 ;  /* 0x8000001e5b5b7221 */ /* 0x000fc40000000000 */
[----:B------:R-:W-:Y:S02]  /*3ff0*/  FADD R80, R80, R24 ;  /* 0x0000001850507221 */ /* 0x000fe40000000000 */
[----:B------:R-:W-:Y:S02]  /*4000*/  FMUL R12, R12, 1.4426950216293334961 ;  /* 0x3fb8aa3b0c0c7820 */ /* 0x000fe40000400000 */
[----:B------:R-:W-:Y:S02]  /*4010*/  FMUL R20, R93, 1.4426950216293334961 ;  /* 0x3fb8aa3b5d147820 */ /* 0x000fe40000400000 */
[----:B------:R-:W-:Y:S02]  /*4020*/  FMUL R21, R94, 1.4426950216293334961 ;  /* 0x3fb8aa3b5e157820 */ /* 0x000fe40000400000 */
[----:B------:R-:W-:Y:S02]  /*4030*/  FMUL R24, R96, 1.4426950216293334961 ;  /* 0x3fb8aa3b60187820 */ /* 0x000fe40000400000 */
[----:B------:R-:W-:Y:S01]  /*4040*/  FMUL R91, R91, 1.4426950216293334961 ;  /* 0x3fb8aa3b5b5b7820 */ /* 0x000fe20000400000 */
[C---:B------:R-:W-:Y:S01]  /*4050*/  HMMA.16816.F32 R52, R8.reuse, R34, R52 ;  /* 0x000000220834723c */ /* 0x040fe20000001834 */
[----:B------:R-:W-:Y:S07]  /*4060*/  MUFU.EX2 R23, R23 ;  /* 0x0000001700177308 */ /* 0x000fee0000000800 */
[C---:B------:R-:W-:Y:S01]  /*4070*/  HMMA.16816.F32 R48, R8.reuse, R62, R48 ;  /* 0x0000003e0830723c */ /* 0x040fe20000001830 */
[----:B------:R-:W-:Y:S07]  /*4080*/  MUFU.EX2 R12, R12 ;  /* 0x0000000c000c7308 */ /* 0x000fee0000000800 */
[----:B------:R-:W-:Y:S01]  /*4090*/  HMMA.16816.F32 R44, R8, R66, R44 ;  /* 0x00000042082c723c */ /* 0x000fe2000000182c */
[----:B------:R-:W-:Y:S01]  /*40a0*/  MUFU.EX2 R16, R91 ;  /* 0x0000005b00107308 */ /* 0x000fe20000000800 */
[----:B------:R-:W-:Y:S01]  /*40b0*/  FADD R32, R25, R32 ;  /* 0x0000002019207221 */ /* 0x000fe20000000000 */
[----:B------:R-:W2:Y:S06]  /*40c0*/  LDSM.16.M88.4 R60, [R112+0x5880] ;  /* 0x00588000703c783b */ /* 0x000eac0000000200 */
[----:B------:R-:W3:Y:S08]  /*40d0*/  MUFU.EX2 R20, R20 ;  /* 0x0000001400147308 */ /* 0x000ef00000000800 */
[----:B------:R-:W-:Y:S08]  /*40e0*/  MUFU.EX2 R21, R21 ;  /* 0x0000001500157308 */ /* 0x000ff00000000800 */
[----:B------:R-:W4:Y:S01]  /*40f0*/  MUFU.EX2 R24, R24 ;  /* 0x0000001800187308 */ /* 0x000f220000000800 */
[----:B---3--:R-:W-:-:S02]  /*4100*/  F2FP.PACK_AB R8, R20, R16 ;  /* 0x000000101408723e */ /* 0x008fc400000000ff */
[----:B------:R-:W-:Y:S02]  /*4110*/  F2FP.PACK_AB R9, R14, R15 ;  /* 0x0000000f0e09723e */ /* 0x000fe400000000ff */
[----:B------:R-:W-:Y:S02]  /*4120*/  F2FP.PACK_AB R11, R12, R23 ;  /* 0x000000170c0b723e */ /* 0x000fe400000000ff */
[----:B----4-:R-:W-:-:S07]  /*4130*/  F2FP.PACK_AB R10, R24, R21 ;  /* 0x00000015180a723e */ /* 0x010fce00000000ff */
[C---:B0-----:R-:W-:Y:S01]  /*4140*/  HMMA.16816.F32 R52, R8.reuse, R40, R52 ;  /* 0x000000280834723c */ /* 0x041fe20000001834 */
[----:B------:R-:W3:Y:S07]  /*4150*/  LDL.LU R40, [R1] ;  /* 0x0000000001287983 */ /* 0x000eee0000300800 */
[----:B-1----:R-:W-:Y:S01]  /*4160*/  HMMA.16816.F32 R48, R8, R36, R48 ;  /* 0x000000240830723c */ /* 0x002fe20000001830 */
[----:B------:R-:W4:Y:S01]  /*4170*/  LDL.LU R36, [R1+0x4] ;  /* 0x0000040001247983 */ /* 0x000f220000300800 */
[----:B------:R-:W-:-:S03]  /*4180*/  FADD R74, R74, R32 ;  /* 0x000000204a4a7221 */ /* 0x000fc60000000000 */
[----:B------:R-:W0:Y:S01]  /*4190*/  LDSM.16.M88.4 R32, [R112+0x4880] ;  /* 0x004880007020783b */ /* 0x000e220000000200 */
[----:B------:R-:W-:Y:S02]  /*41a0*/  FADD R74, R72, R74 ;  /* 0x0000004a484a7221 */ /* 0x000fe40000000000 */
[----:B------:R-:W-:Y:S02]  /*41b0*/  FADD R82, R82, R80 ;  /* 0x0000005052527221 */ /* 0x000fe40000000000 */
[----:B------:R-:W-:Y:S02]  /*41c0*/  FADD R74, R4, R74 ;  /* 0x0000004a044a7221 */ /* 0x000fe40000000000 */
[----:B------:R-:W-:Y:S02]  /*41d0*/  FADD R82, R81, R82 ;  /* 0x0000005251527221 */ /* 0x000fe40000000000 */
[----:B------:R-:W-:Y:S02]  /*41e0*/  FADD R5, R5, R74 ;  /* 0x0000004a05057221 */ /* 0x000fe40000000000 */
[----:B------:R-:W-:-:S02]  /*41f0*/  FADD R77, R77, R82 ;  /* 0x000000524d4d7221 */ /* 0x000fc40000000000 */
[----:B------:R-:W-:Y:S02]  /*4200*/  FADD R5, R19, R5 ;  /* 0x0000000513057221 */ /* 0x000fe40000000000 */
[--C-:B------:R-:W-:Y:S02]  /*4210*/  FADD R103, R103, -R30.reuse ;  /* 0x8000001e67677221 */ /* 0x100fe40000000000 */
[--C-:B------:R-:W-:Y:S01]  /*4220*/  FADD R25, R116, -R30.reuse ;  /* 0x8000001e74197221 */ /* 0x100fe20000000000 */
[----:B------:R-:W1:Y:S01]  /*4230*/  MUFU.EX2 R26, R26 ;  /* 0x0000001a001a7308 */ /* 0x000e620000000800 */
[----:B------:R-:W-:Y:S02]  /*4240*/  FADD R77, R78, R77 ;  /* 0x0000004d4e4d7221 */ /* 0x000fe40000000000 */
[--C-:B------:R-:W-:Y:S02]  /*4250*/  FADD R123, R123, -R30.reuse ;  /* 0x8000001e7b7b7221 */ /* 0x100fe40000000000 */
[----:B------:R-:W-:-:S02]  /*4260*/  FADD R125, R125, -R30 ;  /* 0x8000001e7d7d7221 */ /* 0x000fc40000000000 */
[----:B------:R-:W-:Y:S01]  /*4270*/  FMUL R7, R7, 1.4426950216293334961 ;  /* 0x3fb8aa3b07077820 */ /* 0x000fe20000400000 */
[----:B------:R-:W-:Y:S01]  /*4280*/  MUFU.EX2 R6, R6 ;  /* 0x0000000600067308 */ /* 0x000fe20000000800 */
[----:B------:R-:W-:Y:S02]  /*4290*/  FADD R18, R18, R5 ;  /* 0x0000000512127221 */ /* 0x000fe40000000000 */
[----:B------:R-:W-:Y:S02]  /*42a0*/  FADD R69, R89, -R29 ;  /* 0x8000001d59457221 */ /* 0x000fe40000000000 */
[--C-:B------:R-:W-:Y:S02]  /*42b0*/  FADD R115, R115, -R30.reuse ;  /* 0x8000001e73737221 */ /* 0x100fe40000000000 */
[----:B------:R-:W-:Y:S01]  /*42c0*/  FADD R104, R104, -R30 ;  /* 0x8000001e68687221 */ /* 0x000fe20000000000 */
[----:B------:R-:W-:Y:S01]  /*42d0*/  MUFU.EX2 R27, R27 ;  /* 0x0000001b001b7308 */ /* 0x000fe20000000800 */
[----:B------:R-:W-:-:S02]  /*42e0*/  FADD R77, R79, R77 ;  /* 0x0000004d4f4d7221 */ /* 0x000fc40000000000 */
[----:B------:R-:W-:Y:S01]  /*42f0*/  FADD R111, R111, -R30 ;  /* 0x8000001e6f6f7221 */ /* 0x000fe20000000000 */
[----:B--2---:R-:W-:Y:S01]  /*4300*/  HMMA.16816.F32 R44, R8, R60, R44 ;  /* 0x0000003c082c723c */ /* 0x004fe2000000182c */
[----:B------:R-:W-:Y:S01]  /*4310*/  FADD R18, R13, R18 ;  /* 0x000000120d127221 */ /* 0x000fe20000000000 */
[----:B------:R-:W-:Y:S01]  /*4320*/  LDSM.16.M88.4 R80, [R98+0x4080] ;  /* 0x004080006250783b */ /* 0x000fe20000000200 */
[----:B------:R-:W-:Y:S02]  /*4330*/  FADD R77, R75, R77 ;  /* 0x0000004d4b4d7221 */ /* 0x000fe40000000000 */
[----:B------:R-:W-:Y:S02]  /*4340*/  FMUL R4, R103, 1.4426950216293334961 ;  /* 0x3fb8aa3b67047820 */ /* 0x000fe40000400000 */
[----:B------:R-:W-:Y:S02]  /*4350*/  FADD R22, R22, R18 ;  /* 0x0000001216167221 */ /* 0x000fe40000000000 */
[----:B------:R-:W-:-:S02]  /*4360*/  FADD R77, R76, R77 ;  /* 0x0000004d4c4d7221 */ /* 0x000fc40000000000 */
[----:B------:R-:W-:Y:S01]  /*4370*/  FADD R22, R15, R22 ;  /* 0x000000160f167221 */ /* 0x000fe20000000000 */
[----:B------:R-:W2:Y:S01]  /*4380*/  MUFU.EX2 R4, R4 ;  /* 0x0000000400047308 */ /* 0x000ea20000000800 */
[----:B------:R-:W-:Y:S02]  /*4390*/  FMUL R25, R25, 1.4426950216293334961 ;  /* 0x3fb8aa3b19197820 */ /* 0x000fe40000400000 */
[----:B------:R-:W-:Y:S02]  /*43a0*/  FADD R77, R16, R77 ;  /* 0x0000004d104d7221 */ /* 0x000fe40000000000 */
[----:B------:R-:W-:Y:S02]  /*43b0*/  FMUL R123, R123, 1.4426950216293334961 ;  /* 0x3fb8aa3b7b7b7820 */ /* 0x000fe40000400000 */
[----:B------:R-:W-:Y:S01]  /*43c0*/  FMUL R125, R125, 1.4426950216293334961 ;  /* 0x3fb8aa3b7d7d7820 */ /* 0x000fe20000400000 */
[----:B------:R-:W-:Y:S01]  /*43d0*/  MUFU.EX2 R19, R25 ;  /* 0x0000001900137308 */ /* 0x000fe20000000800 */
[----:B------:R-:W-:-:S02]  /*43e0*/  FADD R22, R14, R22 ;  /* 0x000000160e167221 */ /* 0x000fc40000000000 */
[----:B------:R-:W-:Y:S02]  /*43f0*/  FADD R20, R20, R77 ;  /* 0x0000004d14147221 */ /* 0x000fe40000000000 */
[----:B------:R-:W-:Y:S02]  /*4400*/  FMUL R69, R69, 1.4426950216293334961 ;  /* 0x3fb8aa3b45457820 */ /* 0x000fe40000400000 */
[----:B------:R-:W-:Y:S01]  /*4410*/  FADD R23, R23, R22 ;  /* 0x0000001617177221 */ /* 0x000fe20000000000 */
[----:B------:R-:W-:Y:S01]  /*4420*/  MUFU.EX2 R7, R7 ;  /* 0x0000000700077308 */ /* 0x000fe20000000800 */
[----:B------:R-:W-:Y:S01]  /*4430*/  FADD R21, R21, R20 ;  /* 0x0000001415157221 */ /* 0x000fe20000000000 */
[----:B0-----:R-:W-:Y:S01]  /*4440*/  HMMA.16816.F32 R56, R8, R32, R56 ;  /* 0x000000200838723c */ /* 0x001fe20000001838 */
[----:B------:R-:W-:-:S05]  /*4450*/  FMUL R13, R115, 1.4426950216293334961 ;  /* 0x3fb8aa3b730d7820 */ /* 0x000fca0000400000 */
[----:B------:R-:W-:Y:S01]  /*4460*/  MUFU.EX2 R5, R123 ;  /* 0x0000007b00057308 */ /* 0x000fe20000000800 */
[----:B------:R-:W-:Y:S02]  /*4470*/  FADD R23, R12, R23 ;  /* 0x000000170c177221 */ /* 0x000fe40000000000 */
[----:B------:R-:W-:-:S05]  /*4480*/  FADD R21, R24, R21 ;  /* 0x0000001518157221 */ /* 0x000fca0000000000 */
[----:B------:R-:W0:Y:S01]  /*4490*/  MUFU.EX2 R18, R125 ;  /* 0x0000007d00127308 */ /* 0x000e220000000800 */
[----:B------:R-:W-:Y:S02]  /*44a0*/  FMUL R14, R104, 1.4426950216293334961 ;  /* 0x3fb8aa3b680e7820 */ /* 0x000fe40000400000 */
[----:B-1----:R-:W-:-:S05]  /*44b0*/  FADD R23, R26, R23 ;  /* 0x000000171a177221 */ /* 0x002fca0000000000 */
[----:B------:R-:W1:Y:S01]  /*44c0*/  MUFU.EX2 R69, R69 ;  /* 0x0000004500457308 */ /* 0x000e620000000800 */
[----:B--2---:R-:W-:Y:S01]  /*44d0*/  FADD R12, R4, R21 ;  /* 0x00000015040c7221 */ /* 0x004fe20000000000 */
[C---:B------:R-:W-:Y:S01]  /*44e0*/  F2FP.PACK_AB R9, R6.reuse, R26 ;  /* 0x0000001a0609723e */ /* 0x040fe200000000ff */
[----:B------:R-:W-:Y:S02]  /*44f0*/  FMUL R32, R111, 1.4426950216293334961 ;  /* 0x3fb8aa3b6f207820 */ /* 0x000fe40000400000 */
[----:B------:R-:W-:-:S03]  /*4500*/  FADD R6, R6, R23 ;  /* 0x0000001706067221 */ /* 0x000fc60000000000 */
[----:B------:R-:W2:Y:S01]  /*4510*/  MUFU.EX2 R13, R13 ;  /* 0x0000000d000d7308 */ /* 0x000ea20000000800 */
[----:B------:R-:W-:Y:S01]  /*4520*/  FADD R109, R109, -R30 ;  /* 0x8000001e6d6d7221 */ /* 0x000fe20000000000 */
[----:B0-----:R-:W-:Y:S01]  /*4530*/  F2FP.PACK_AB R10, R18, R5 ;  /* 0x00000005120a723e */ /* 0x001fe200000000ff */
[----:B------:R-:W-:Y:S02]  /*4540*/  FADD R12, R19, R12 ;  /* 0x0000000c130c7221 */ /* 0x000fe40000000000 */
[----:B------:R-:W-:-:S03]  /*4550*/  FADD R108, R108, -R30 ;  /* 0x8000001e6c6c7221 */ /* 0x000fc60000000000 */
[----:B------:R-:W0:Y:S01]  /*4560*/  MUFU.EX2 R71, R71 ;  /* 0x0000004700477308 */ /* 0x000e220000000800 */
[----:B------:R-:W-:-:S07]  /*4570*/  FADD R6, R7, R6 ;  /* 0x0000000607067221 */ /* 0x000fce0000000000 */
[----:B------:R-:W5:Y:S01]  /*4580*/  MUFU.EX2 R14, R14 ;  /* 0x0000000e000e7308 */ /* 0x000f620000000800 */
[----:B------:R-:W-:Y:S01]  /*4590*/  FMUL R109, R109, 1.4426950216293334961 ;  /* 0x3fb8aa3b6d6d7820 */ /* 0x000fe20000400000 */
[----:B------:R-:W-:Y:S01]  /*45a0*/  F2FP.PACK_AB R8, R19, R4 ;  /* 0x000000041308723e */ /* 0x000fe200000000ff */
[----:B------:R-:W-:Y:S01]  /*45b0*/  FADD R5, R5, R12 ;  /* 0x0000000c05057221 */ /* 0x000fe20000000000 */
[C---:B-1----:R-:W-:Y:S01]  /*45c0*/  F2FP.PACK_AB R11, R69.reuse, R7 ;  /* 0x00000007450b723e */ /* 0x042fe200000000ff */
[----:B------:R-:W-:Y:S01]  /*45d0*/  FMUL R16, R108, 1.4426950216293334961 ;  /* 0x3fb8aa3b6c107820 */ /* 0x000fe20000400000 */
[----:B------:R-:W-:Y:S02]  /*45e0*/  LDSM.16.M88.4 R20, [R98+0x4880] ;  /* 0x004880006214783b */ /* 0x000fe40000000200 */
[----:B------:R-:W1:Y:S01]  /*45f0*/  MUFU.EX2 R68, R68 ;  /* 0x0000004400447308 */ /* 0x000e620000000800 */
[----:B------:R-:W-:Y:S02]  /*4600*/  FADD R24, R69, R6 ;  /* 0x0000000645187221 */ /* 0x000fe40000000000 */
[----:B------:R-:W-:-:S05]  /*4610*/  FADD R120, R120, -R30 ;  /* 0x8000001e78787221 */ /* 0x000fca0000000000 */
[----:B------:R-:W0:Y:S01]  /*4620*/  MUFU.EX2 R32, R32 ;  /* 0x0000002000207308 */ /* 0x000e220000000800 */
[----:B------:R-:W-:Y:S02]  /*4630*/  FADD R12, R18, R5 ;  /* 0x00000005120c7221 */ /* 0x000fe40000000000 */
[----:B------:R-:W-:-:S05]  /*4640*/  FADD R118, R118, -R30 ;  /* 0x8000001e76767221 */ /* 0x000fca0000000000 */
[----:B------:R-:W0:Y:S01]  /*4650*/  MUFU.EX2 R70, R70 ;  /* 0x0000004600467308 */ /* 0x000e220000000800 */
[----:B------:R-:W-:Y:S01]  /*4660*/  FADD R24, R27, R24 ;  /* 0x000000181b187221 */ /* 0x000fe20000000000 */
[----:B------:R-:W-:Y:S01]  /*4670*/  HMMA.16816.F32 R56, R8, R34, R56 ;  /* 0x000000220838723c */ /* 0x000fe20000001838 */
[----:B------:R-:W-:Y:S01]  /*4680*/  FMUL R120, R120, 1.4426950216293334961 ;  /* 0x3fb8aa3b78787820 */ /* 0x000fe20000400000 */
[----:B------:R-:W1:Y:S04]  /*4690*/  LDSM.16.M88.4 R4, [R98+0x5080] ;  /* 0x005080006204783b */ /* 0x000e680000000200 */
[----:B------:R-:W1:Y:S01]  /*46a0*/  MUFU.EX2 R26, R109 ;  /* 0x0000006d001a7308 */ /* 0x000e620000000800 */
[----:B--2---:R-:W-:Y:S02]  /*46b0*/  FADD R15, R13, R12 ;  /* 0x0000000c0d0f7221 */ /* 0x004fe40000000000 */
[----:B------:R-:W-:-:S02]  /*46c0*/  FMUL R73, R73, 1.4426950216293334961 ;  /* 0x3fb8aa3b49497820 */ /* 0x000fc40000400000 */
[----:B------:R-:W-:-:S03]  /*46d0*/  FADD R124, R124, -R29 ;  /* 0x8000001d7c7c7221 */ /* 0x000fc60000000000 */
[----:B------:R-:W2:Y:S01]  /*46e0*/  MUFU.EX2 R31, R31 ;  /* 0x0000001f001f7308 */ /* 0x000ea20000000800 */
[----:B------:R-:W-:Y:S02]  /*46f0*/  FMUL R19, R118, 1.4426950216293334961 ;  /* 0x3fb8aa3b76137820 */ /* 0x000fe40000400000 */
[----:B------:R-:W-:Y:S02]  /*4700*/  FADD R87, R87, -R30 ;  /* 0x8000001e57577221 */ /* 0x000fe40000000000 */
[----:B0-----:R-:W-:-:S03]  /*4710*/  FADD R35, R71, R24 ;  /* 0x0000001847237221 */ /* 0x001fc60000000000 */
[----:B------:R-:W0:Y:S01]  /*4720*/  MUFU.EX2 R16, R16 ;  /* 0x0000001000107308 */ /* 0x000e220000000800 */
[----:B-----5:R-:W-:Y:S02]  /*4730*/  FADD R25, R14, R15 ;  /* 0x0000000f0e197221 */ /* 0x020fe40000000000 */
[----:B------:R-:W-:Y:S02]  /*4740*/  FMUL R17, R124, 1.4426950216293334961 ;  /* 0x3fb8aa3b7c117820 */ /* 0x000fe40000400000 */
[----:B------:R-:W-:-:S03]  /*4750*/  FMUL R33, R87, 1.4426950216293334961 ;  /* 0x3fb8aa3b57217820 */ /* 0x000fc60000400000 */
[----:B------:R-:W5:Y:S01]  /*4760*/  MUFU.EX2 R28, R28 ;  /* 0x0000001c001c7308 */ /* 0x000f620000000800 */
[----:B-1----:R-:W-:Y:S02]  /*4770*/  FADD R35, R68, R35 ;  /* 0x0000002344237221 */ /* 0x002fe40000000000 */
[----:B------:R-:W-:-:S05]  /*4780*/  FADD R25, R32, R25 ;  /* 0x0000001920197221 */ /* 0x000fca0000000000 */
[----:B------:R-:W1:Y:S01]  /*4790*/  MUFU.EX2 R18, R120 ;  /* 0x0000007800127308 */ /* 0x000e620000000800 */
[----:B------:R-:W-:Y:S02]  /*47a0*/  FADD R34, R70, R35 ;  /* 0x0000002346227221 */ /* 0x000fe40000000000 */
[----:B------:R-:W-:-:S05]  /*47b0*/  FADD R35, R26, R25 ;  /* 0x000000191a237221 */ /* 0x000fca0000000000 */
[----:B------:R-:W1:Y:S01]  /*47c0*/  MUFU.EX2 R73, R73 ;  /* 0x0000004900497308 */ /* 0x000e620000000800 */
[----:B--2---:R-:W-:-:S07]  /*47d0*/  FADD R37, R31, R34 ;  /* 0x000000221f257221 */ /* 0x004fce0000000000 */
[----:B------:R-:W2:Y:S01]  /*47e0*/  MUFU.EX2 R19, R19 ;  /* 0x0000001300137308 */ /* 0x000ea20000000800 */
[----:B0-----:R-:W-:-:S07]  /*47f0*/  FADD R35, R16, R35 ;  /* 0x0000002310237221 */ /* 0x001fce0000000000 */
[----:B------:R-:W0:Y:S01]  /*4800*/  MUFU.EX2 R17, R17 ;  /* 0x0000001100117308 */ /* 0x000e220000000800 */
[C---:B------:R-:W-:Y:S07]  /*4810*/  HMMA.16816.F32 R52, R8.reuse, R42, R52 ;  /* 0x0000002a0834723c */ /* 0x040fee0000001834 */
[----:B------:R-:W0:Y:S01]  /*4820*/  MUFU.EX2 R33, R33 ;  /* 0x0000002100217308 */ /* 0x000e220000000800 */
[----:B------:R-:W-:Y:S01]  /*4830*/  HMMA.16816.F32 R48, R8, R38, R48 ;  /* 0x000000260830723c */ /* 0x000fe20000001830 */
[----:B------:R-:W-:-:S02]  /*4840*/  F2FP.PACK_AB R24, R14, R13 ;  /* 0x0000000d0e18723e */ /* 0x000fc400000000ff */
[----:B------:R-:W-:Y:S05]  /*4850*/  LDSM.16.M88.4 R12, [R98+0x5880] ;  /* 0x00588000620c783b */ /* 0x000fea0000000200 */
[----:B------:R-:W-:Y:S07]  /*4860*/  HMMA.16816.F32 R44, R8, R62, R44 ;  /* 0x0000003e082c723c */ /* 0x000fee000000182c */
[----:B-----5:R-:W-:-:S02]  /*4870*/  FADD R10, R28, R37 ;  /* 0x000000251c0a7221 */ /* 0x020fc40000000000 */
[----:B-1----:R-:W-:Y:S02]  /*4880*/  FADD R8, R18, R35 ;  /* 0x0000002312087221 */ /* 0x002fe40000000000 */
[----:B------:R-:W-:Y:S02]  /*4890*/  FADD R10, R73, R10 ;  /* 0x0000000a490a7221 */ /* 0x000fe40000000000 */
[----:B--2---:R-:W-:Y:S01]  /*48a0*/  FADD R8, R19, R8 ;  /* 0x0000000813087221 */ /* 0x004fe20000000000 */
[----:B------:R-:W-:Y:S01]  /*48b0*/  F2FP.PACK_AB R26, R26, R32 ;  /* 0x000000201a1a723e */ /* 0x000fe200000000ff */
[----:B0-----:R-:W-:Y:S02]  /*48c0*/  FADD R34, R17, R10 ;  /* 0x0000000a11227221 */ /* 0x001fe40000000000 */
[----:B------:R-:W-:-:S03]  /*48d0*/  FADD R32, R33, R8 ;  /* 0x0000000821207221 */ /* 0x000fc60000000000 */
[----:B------:R-:W0:Y:S04]  /*48e0*/  SHFL.BFLY PT, R37, R34, 0x2, 0x1f ;  /* 0x0c401f0022257f89 */ /* 0x000e2800000e0000 */
[----:B------:R-:W1:Y:S01]  /*48f0*/  SHFL.BFLY PT, R35, R32, 0x2, 0x1f ;  /* 0x0c401f0020237f89 */ /* 0x000e6200000e0000 */
[----:B------:R-:W-:Y:S02]  /*4900*/  F2FP.PACK_AB R25, R71, R27 ;  /* 0x0000001b4719723e */ /* 0x000fe400000000ff */
[----:B------:R-:W-:Y:S01]  /*4910*/  F2FP.PACK_AB R27, R70, R68 ;  /* 0x00000044461b723e */ /* 0x000fe200000000ff */
[----:B------:R-:W2:Y:S06]  /*4920*/  S2R R41, SR_CTAID.X ;  /* 0x0000000000297919 */ /* 0x000eac0000002500 */
[----:B------:R-:W-:Y:S01]  /*4930*/  HMMA.16816.F32 R48, R24, R4, R48 ;  /* 0x000000041830723c */ /* 0x000fe20000001830 */
[----:B0-----:R-:W-:-:S07]  /*4940*/  FADD R37, R34, R37 ;  /* 0x0000002522257221 */ /* 0x001fce0000000000 */
[C---:B------:R-:W-:Y:S01]  /*4950*/  HMMA.16816.F32 R44, R24.reuse, R12, R44 ;  /* 0x0000000c182c723c */ /* 0x040fe2000000182c */
[----:B-1----:R-:W-:Y:S01]  /*4960*/  FADD R35, R32, R35 ;  /* 0x0000002320237221 */ /* 0x002fe20000000000 */
[----:B------:R-:W0:Y:S04]  /*4970*/  SHFL.BFLY PT, R12, R37, 0x1, 0x1f ;  /* 0x0c201f00250c7f89 */ /* 0x000e2800000e0000 */
[----:B------:R-:W1:Y:S01]  /*4980*/  SHFL.BFLY PT, R4, R35, 0x1, 0x1f ;  /* 0x0c201f0023047f89 */ /* 0x000e6200000e0000 */
[----:B------:R-:W-:Y:S01]  /*4990*/  UIADD3 UR4, UP0, UR4, 0x80, URZ ;  /* 0x0000008004047890 */ /* 0x000fe2000ff1e03f */
[----:B------:R-:W-:Y:S01]  /*49a0*/  F2FP.PACK_AB R8, R18, R16 ;  /* 0x000000101208723e */ /* 0x000fe200000000ff */
[----:B--2---:R-:W-:Y:S01]  /*49b0*/  IMAD.SHL.U32 R41, R41, 0x100, RZ ;  /* 0x0000010029297824 */ /* 0x004fe200078e00ff */
[----:B------:R-:W-:Y:S01]  /*49c0*/  F2FP.PACK_AB R9, R28, R31 ;  /* 0x0000001f1c09723e */ /* 0x000fe200000000ff */
[----:B------:R-:W-:Y:S01]  /*49d0*/  HMMA.16816.F32 R52, R24, R80, R52 ;  /* 0x000000501834723c */ /* 0x000fe20000001834 */
[----:B------:R-:W-:-:S02]  /*49e0*/  F2FP.PACK_AB R10, R33, R19 ;  /* 0x00000013210a723e */ /* 0x000fc400000000ff */
[----:B------:R-:W-:Y:S01]  /*49f0*/  F2FP.PACK_AB R11, R17, R73 ;  /* 0x00000049110b723e */ /* 0x000fe200000000ff */
[----:B------:R-:W-:-:S04]  /*4a00*/  UIADD3.X UR5, URZ, UR5, URZ, UP0, !UPT ;  /* 0x000000053f057290 */ /* 0x000fc800087fe43f */
[----:B------:R-:W-:Y:S01]  /*4a10*/  HMMA.16816.F32 R56, R24, R20, R56 ;  /* 0x000000141838723c */ /* 0x000fe20000001838 */
[----:B0-----:R-:W-:Y:S02]  /*4a20*/  FADD R12, R37, R12 ;  /* 0x0000000c250c7221 */ /* 0x001fe40000000000 */
[----:B-1----:R-:W-:Y:S02]  /*4a30*/  FADD R4, R35, R4 ;  /* 0x0000000423047221 */ /* 0x002fe40000000000 */
[----:B---3--:R-:W-:Y:S02]  /*4a40*/  FFMA R40, R117, R40, R12 ;  /* 0x0000002875287223 */ /* 0x008fe4000000000c */
[----:B----4-:R-:W-:Y:S01]  /*4a50*/  FFMA R36, R97, R36, R4 ;  /* 0x0000002461247223 */ /* 0x010fe20000000004 */
[----:B------:R-:W-:Y:S01]  /*4a60*/  IADD3 R41, R41, 0x100, RZ ;  /* 0x0000010029297810 */ /* 0x000fe20007ffe0ff */
[----:B------:R-:W-:Y:S01]  /*4a70*/  HMMA.16816.F32 R48, R8, R6, R48 ;  /* 0x000000060830723c */ /* 0x000fe20000001830 */
[----:B------:R0:W-:Y:S02]  /*4a80*/  STL [R1], R40 ;  /* 0x0000002801007387 */ /* 0x0001e40000100800 */
[----:B------:R-:W-:-:S02]  /*4a90*/  ISETP.LE.U32.AND P0, PT, R41, UR4, PT ;  /* 0x0000000429007c0c */ /* 0x000fc4000bf03070 */
[----:B------:R0:W-:Y:S02]  /*4aa0*/  STL [R1+0x4], R36 ;  /* 0x0000042401007387 */ /* 0x0001e40000100800 */
[----:B------:R-:W-:-:S05]  /*4ab0*/  IMAD.U32 R6, RZ, RZ, UR5 ;  /* 0x00000005ff067e24 */ /* 0x000fca000f8e00ff */
[----:B------:R-:W-:Y:S01]  /*4ac0*/  ISETP.GE.U32.AND.EX P0, PT, R6, RZ, PT, P0 ;  /* 0x000000ff0600720c */ /* 0x000fe20003f06100 */
[----:B------:R-:W-:Y:S01]  /*4ad0*/  IMAD.MOV.U32 R5, RZ, RZ, 0x80 ;  /* 0x00000080ff057424 */ /* 0x000fe200078e00ff */
[----:B------:R-:W-:Y:S01]  /*4ae0*/  HMMA.16816.F32 R80, R8, R82, R52 ;  /* 0x000000520850723c */ /* 0x000fe20000001834 */
[----:B------:R-:W-:Y:S02]  /*4af0*/  IMAD.MOV.U32 R119, RZ, RZ, R30 ;  /* 0x000000ffff777224 */ /* 0x000fe400078e001e */
[C---:B------:R-:W-:Y:S02]  /*4b00*/  IMAD R0, R5.reuse, c[0x0][0x1b4], R0 ;  /* 0x00006d0005007a24 */ /* 0x040fe400078e0200 */
[----:B------:R-:W-:-:S03]  /*4b10*/  IMAD R3, R5, c[0x0][0x1a4], R3 ;  /* 0x0000690005037a24 */ /* 0x000fc600078e0203 */
[----:B------:R-:W-:Y:S01]  /*4b20*/  HMMA.16816.F32 R68, R8, R22, R56 ;  /* 0x000000160844723c */ /* 0x000fe20000001838 */
[----:B------:R-:W-:-:S07]  /*4b30*/  IMAD.MOV.U32 R117, RZ, RZ, R29 ;  /* 0x000000ffff757224 */ /* 0x000fce00078e001d */
[----:B------:R-:W-:Y:S01]  /*4b40*/  HMMA.16816.F32 R44, R8, R14, R44 ;  /* 0x0000000e082c723c */ /* 0x000fe2000000182c */
[----:B0-----:R-:W-:Y:S01]  /*4b50*/  @P0 CALL.REL.NOINC `(.L_x_0) ;  /* 0x0000001000000944 */ /* 0x001fe20003c00000 */
[----:B------:R-:W-:Y:S06]  /*4b60*/  BRA `(.L_x_1) ;  /* 0xffffc4d000007947 */ /* 0x000fec000383ffff */
.L_x_0:
[----:B------:R-:W2:Y:S04]  /*4b70*/  LDL.LU R0, [R1] ;  /* 0x0000000001007983 */ /* 0x000ea80000300800 */
[----:B------:R-:W3:Y:S01]  /*4b80*/  LDL.LU R17, [R1+0x4] ;  /* 0x0000040001117983 */ /* 0x000ee20000300800 */
[----:B------:R-:W-:-:S03]  /*4b90*/  IMAD.MOV.U32 R32, RZ, RZ, 0x3dc6b27f ;  /* 0x3dc6b27fff207424 */ /* 0x000fc600078e00ff */
[----:B------:R-:W0:Y:S04]  /*4ba0*/  S2R R9, SR_TID.X ;  /* 0x0000000000097919 */ /* 0x000e280000002100 */
[----:B------:R-:W1:Y:S04]  /*4bb0*/  S2R R56, SR_TID.X ;  /* 0x0000000000387919 */ /* 0x000e680000002100 */
[----:B------:R-:W4:Y:S04]  /*4bc0*/  S2R R11, SR_TID.X ;  /* 0x00000000000b7919 */ /* 0x000f280000002100 */
[----:B------:R-:W5:Y:S04]  /*4bd0*/  S2R R54, SR_CTAID.X ;  /* 0x0000000000367919 */ /* 0x000f680000002500 */
[----:B------:R-:W2:Y:S04]  /*4be0*/  S2R R55, SR_CTAID.Y ;  /* 0x0000000000377919 */ /* 0x000ea80000002600 */
[----:B------:R-:W5:Y:S01]  /*4bf0*/  S2R R31, SR_TID.X ;  /* 0x00000000001f7919 */ /* 0x000f620000002100 */
[C---:B0-----:R-:W-:Y:S01]  /*4c00*/  IMAD.SHL.U32 R10, R9.reuse, 0x8, RZ ;  /* 0x00000008090a7824 */ /* 0x041fe200078e00ff */
[----:B------:R-:W-:Y:S01]  /*4c10*/  LOP3.LUT R9, R9, 0x3, RZ, 0xc0, !PT ;  /* 0x0000000309097812 */ /* 0x000fe200078ec0ff */
[----:B-1----:R-:W-:-:S03]  /*4c20*/  IMAD.SHL.U32 R5, R56, 0x4, RZ ;  /* 0x0000000438057824 */ /* 0x002fc600078e00ff */
[C---:B------:R-:W-:Y:S02]  /*4c30*/  LOP3.LUT R4, R10.reuse, 0x78, RZ, 0xc0, !PT ;  /* 0x000000780a047812 */ /* 0x040fe400078ec0ff */
[----:B------:R-:W-:Y:S02]  /*4c40*/  SHF.R.U32.HI R8, RZ, 0x1, R56 ;  /* 0x00000001ff087819 */ /* 0x000fe40000011638 */
[----:B----4-:R-:W-:Y:S02]  /*4c50*/  LOP3.LUT R11, R11, 0x1e0, RZ, 0xc0, !PT ;  /* 0x000001e00b0b7812 */ /* 0x010fe400078ec0ff */
[----:B------:R-:W-:Y:S02]  /*4c60*/  LOP3.LUT R6, R10, 0x38, RZ, 0xc0, !PT ;  /* 0x000000380a067812 */ /* 0x000fe400078ec0ff */
[----:B------:R-:W-:Y:S01]  /*4c70*/  LOP3.LUT R7, R5, 0x3c0, RZ, 0xc0, !PT ;  /* 0x000003c005077812 */ /* 0x000fe200078ec0ff */
[----:B------:R-:W-:Y:S01]  /*4c80*/  IMAD R14, R11, 0x4, R4 ;  /* 0x000000040b0e7824 */ /* 0x000fe200078e0204 */
[----:B------:R-:W-:-:S02]  /*4c90*/  LOP3.LUT R8, R8, 0x4, RZ, 0xc0, !PT ;  /* 0x0000000408087812 */ /* 0x000fc400078ec0ff */
[C---:B-----5:R-:W-:Y:S02]  /*4ca0*/  PRMT R54, R56.reuse, 0x6540, R54 ;  /* 0x0000654038367816 */ /* 0x060fe40000000036 */
[----:B------:R-:W-:Y:S02]  /*4cb0*/  LOP3.LUT R15, R56, 0xc, RZ, 0xc0, !PT ;  /* 0x0000000c380f7812 */ /* 0x000fe400078ec0ff */
[----:B------:R-:W-:Y:S02]  /*4cc0*/  LOP3.LUT R11, R10, 0xf80, RZ, 0xc0, !PT ;  /* 0x00000f800a0b7812 */ /* 0x000fe400078ec0ff */
[----:B------:R-:W-:Y:S01]  /*4cd0*/  SHF.R.S32.HI R12, RZ, 0x4, R56 ;  /* 0x00000004ff0c7819 */ /* 0x000fe20000011438 */
[----:B------:R-:W-:Y:S01]  /*4ce0*/  IMAD R18, R15, 0x20, R9 ;  /* 0x000000200f127824 */ /* 0x000fe200078e0209 */
[----:B------:R-:W-:Y:S01]  /*4cf0*/  SHF.R.U32.HI R31, RZ, 0x8, R31 ;  /* 0x00000008ff1f7819 */ /* 0x000fe2000001161f */
[----:B------:R-:W-:Y:S01]  /*4d00*/  BAR.SYNC.DEFER_BLOCKING 0x0 ;  /* 0x0000000000007b1d */ /* 0x000fe20000010000 */
[----:B------:R-:W-:Y:S01]  /*4d10*/  LOP3.LUT P0, RZ, R56, 0x100, RZ, 0xc0, !PT ;  /* 0x0000010038ff7812 */ /* 0x000fe2000780c0ff */
[----:B------:R-:W-:Y:S01]  /*4d20*/  IMAD.U32 R18, R18, 0x20, R11 ;  /* 0x0000002012127824 */ /* 0x000fe200078e000b */
[----:B------:R-:W-:-:S03]  /*4d30*/  SGXT.U32 R31, R31, 0x1 ;  /* 0x000000011f1f781a */ /* 0x000fc60000000000 */
[----:B------:R-:W-:-:S05]  /*4d40*/  IMAD R38, R15, 0x2, R18 ;  /* 0x000000020f267824 */ /* 0x000fca00078e0212 */
[C---:B------:R-:W-:Y:S02]  /*4d50*/  LOP3.LUT R41, R38.reuse, 0x8, RZ, 0x3c, !PT ;  /* 0x0000000826297812 */ /* 0x040fe400078e3cff */
[----:B------:R-:W-:Y:S01]  /*4d60*/  LOP3.LUT R42, R38, 0x10, RZ, 0x3c, !PT ;  /* 0x00000010262a7812 */ /* 0x000fe200078e3cff */
[----:B--2---:R-:W-:Y:S02]  /*4d70*/  IMAD.MOV.U32 R20, RZ, RZ, R0 ;  /* 0x000000ffff147224 */ /* 0x004fe400078e0000 */
[C---:B---3--:R-:W-:Y:S01]  /*4d80*/  FMUL R2, R17.reuse, 8388608 ;  /* 0x4b00000011027820 */ /* 0x048fe20000400000 */
[----:B------:R-:W-:Y:S01]  /*4d90*/  FSETP.GEU.AND P2, PT, R17, 1.175494350822287508e-38, PT ;  /* 0x008000001100780b */ /* 0x000fe20003f4e000 */
[C---:B------:R-:W-:Y:S01]  /*4da0*/  FMUL R3, R20.reuse, 8388608 ;  /* 0x4b00000014037820 */ /* 0x040fe20000400000 */
[----:B------:R-:W-:Y:S02]  /*4db0*/  FSETP.GEU.AND P3, PT, R20, 1.175494350822287508e-38, PT ;  /* 0x008000001400780b */ /* 0x000fe40003f6e000 */
[----:B------:R-:W-:-:S02]  /*4dc0*/  FSEL R2, R2, R17, !P2 ;  /* 0x0000001102027208 */ /* 0x000fc40005000000 */
[----:B------:R-:W-:Y:S02]  /*4dd0*/  FSEL R3, R3, R20, !P3 ;  /* 0x0000001403037208 */ /* 0x000fe40005800000 */
[----:B------:R-:W-:Y:S02]  /*4de0*/  IADD3 R0, R2, -0x3f3504f3, RZ ;  /* 0xc0cafb0d02007810 */ /* 0x000fe40007ffe0ff */
[----:B------:R-:W-:Y:S02]  /*4df0*/  IADD3 R4, R3, -0x3f3504f3, RZ ;  /* 0xc0cafb0d03047810 */ /* 0x000fe40007ffe0ff */
[----:B------:R-:W-:Y:S02]  /*4e00*/  LOP3.LUT R5, R0, 0xff800000, RZ, 0xc0, !PT ;  /* 0xff80000000057812 */ /* 0x000fe400078ec0ff */
[----:B------:R-:W-:Y:S01]  /*4e10*/  IADD3 R0, R8, R6, R7 ;  /* 0x0000000608007210 */ /* 0x000fe20007ffe007 */
[----:B------:R-:W-:Y:S01]  /*4e20*/  IMAD R6, R55, c[0x0][0x1c0], RZ ;  /* 0x0000700037067a24 */ /* 0x000fe200078e02ff */
[----:B------:R-:W-:Y:S01]  /*4e30*/  LOP3.LUT R16, R4, 0xff800000, RZ, 0xc0, !PT ;  /* 0xff80000004107812 */ /* 0x000fe200078ec0ff */
[----:B------:R-:W-:Y:S01]  /*4e40*/  IMAD R8, R54, c[0x0][0x1c4], RZ ;  /* 0x0000710036087a24 */ /* 0x000fe200078e02ff */
[----:B------:R0:W-:Y:S01]  /*4e50*/  I2F R7, R5 ;  /* 0x0000000500077306 */ /* 0x0001e20000201400 */
[----:B------:R-:W-:Y:S01]  /*4e60*/  IMAD.SHL.U32 R10, R6, 0x2, RZ ;  /* 0x00000002060a7824 */ /* 0x000fe200078e00ff */
[----:B------:R-:W-:Y:S01]  /*4e70*/  FSETP.GT.AND P1, PT, |R20|, 8.50705917302346158658e+37, PT ;  /* 0x7e8000001400780b */ /* 0x000fe20003f24200 */
[----:B------:R-:W-:Y:S01]  /*4e80*/  IMAD.SHL.U32 R9, R8, 0x2, RZ ;  /* 0x0000000208097824 */ /* 0x000fe200078e00ff */
[----:B------:R-:W-:Y:S01]  /*4e90*/  FSEL R13, RZ, -23, P3 ;  /* 0xc1b80000ff0d7808 */ /* 0x000fe20001800000 */
[----:B------:R-:W-:Y:S01]  /*4ea0*/  IMAD.HI R11, R6, 0x2, RZ ;  /* 0x00000002060b7827 */ /* 0x000fe200078e02ff */
[----:B------:R-:W-:-:S02]  /*4eb0*/  FSETP.GEU.AND P3, PT, |R20|, 1.175494350822287508e-38, PT ;  /* 0x008000001400780b */ /* 0x000fc40003f6e200 */
[----:B------:R-:W1:Y:S01]  /*4ec0*/  I2F R4, R16 ;  /* 0x0000001000047306 */ /* 0x000e620000201400 */
[----:B------:R-:W-:Y:S01]  /*4ed0*/  IADD3 R10, P4, P5, R9, c[0x0][0x178], R10 ;  /* 0x00005e00090a7a10 */ /* 0x000fe20007d9e00a */
[----:B------:R-:W-:Y:S01]  /*4ee0*/  IMAD.HI R8, R8, 0x2, RZ ;  /* 0x0000000208087827 */ /* 0x000fe200078e02ff */
[----:B------:R-:W-:Y:S02]  /*4ef0*/  SGXT R9, R12, 0x1 ;  /* 0x000000010c09781a */ /* 0x000fe40000000200 */
[----:B------:R-:W-:Y:S01]  /*4f00*/  FSEL R12, RZ, -23, P2 ;  /* 0xc1b80000ff0c7808 */ /* 0x000fe20001000000 */
[----:B0-----:R-:W-:Y:S01]  /*4f10*/  IMAD.IADD R5, R2, 0x1, -R5 ;  /* 0x0000000102057824 */ /* 0x001fe200078e0a05 */
[----:B------:R-:W-:Y:S01]  /*4f20*/  FSETP.GT.AND P2, PT, |R17|, 8.50705917302346158658e+37, PT ;  /* 0x7e8000001100780b */ /* 0x000fe20003f44200 */
[----:B------:R-:W-:Y:S01]  /*4f30*/  @P1 FMUL R20, R20, 0.25 ;  /* 0x3e80000014141820 */ /* 0x000fe20000400000 */
[----:B------:R-:W-:Y:S01]  /*4f40*/  IADD3.X R11, R8, c[0x0][0x17c], R11, P4, P5 ;  /* 0x00005f00080b7a10 */ /* 0x000fe200027ea40b */
[----:B------:R-:W-:Y:S01]  /*4f50*/  FADD R5, R5, -1 ;  /* 0xbf80000005057421 */ /* 0x000fe20000000000 */
[----:B------:R-:W-:Y:S01]  /*4f60*/  FSETP.GEU.AND P4, PT, |R17|, 1.175494350822287508e-38, PT ;  /* 0x008000001100780b */ /* 0x000fe20003f8e200 */
[----:B------:R-:W-:Y:S01]  /*4f70*/  @!P3 FMUL R20, R20, 16777216 ;  /* 0x4b8000001414b820 */ /* 0x000fe20000400000 */
[----:B------:R-:W-:Y:S01]  /*4f80*/  LOP3.LUT R28, R14, 0x1008, R9, 0x78, !PT ;  /* 0x000010080e1c7812 */ /* 0x000fe200078e7809 */
[----:B------:R-:W-:-:S02]  /*4f90*/  @P1 FMUL R70, R70, 0.25 ;  /* 0x3e80000046461820 */ /* 0x000fc40000400000 */
[----:B-1----:R-:W-:Y:S01]  /*4fa0*/  FFMA.FTZ R13, R4, 1.1920928955078125e-07, R13 ;  /* 0x34000000040d7823 */ /* 0x002fe2000001000d */
[----:B------:R-:W-:Y:S01]  /*4fb0*/  MUFU.RCP R6, R20 ;  /* 0x0000001400067308 */ /* 0x000fe20000001000 */
[----:B------:R-:W-:Y:S02]  /*4fc0*/  FFMA.FTZ R4, R5, R32, -0.16845393180847167969 ;  /* 0xbe2c7f3005047423 */ /* 0x000fe40000010020 */
[----:B------:R-:W-:Y:S02]  /*4fd0*/  @P2 FMUL R17, R17, 0.25 ;  /* 0x3e80000011112820 */ /* 0x000fe40000400000 */
[----:B------:R-:W-:Y:S02]  /*4fe0*/  FFMA.FTZ R4, R5, R4, 0.1716887056827545166 ;  /* 0x3e2fcf2a05047423 */ /* 0x000fe40000010004 */
[----:B------:R-:W-:Y:S02]  /*4ff0*/  @!P4 FMUL R17, R17, 16777216 ;  /* 0x4b8000001111c820 */ /* 0x000fe40000400000 */
[----:B------:R-:W-:-:S02]  /*5000*/  FFMA.FTZ R4, R5, R4, -0.17900948226451873779 ;  /* 0xbe374e4305047423 */ /* 0x000fc40000010004 */
[----:B------:R-:W0:Y:S01]  /*5010*/  MUFU.RCP R9, R17 ;  /* 0x0000001100097308 */ /* 0x000e220000001000 */
[----:B------:R-:W-:Y:S02]  /*5020*/  @P2 FMUL R44, R44, 0.25 ;  /* 0x3e8000002c2c2820 */ /* 0x000fe40000400000 */
[C---:B------:R-:W-:Y:S02]  /*5030*/  FFMA.FTZ R4, R5.reuse, R4, 0.20512372255325317383 ;  /* 0x3e520bf405047423 */ /* 0x040fe40000010004 */
[----:B------:R-:W-:Y:S02]  /*5040*/  @P2 FMUL R48, R48, 0.25 ;  /* 0x3e80000030302820 */ /* 0x000fe40000400000 */
[C---:B------:R-:W-:Y:S02]  /*5050*/  FFMA.FTZ R4, R5.reuse, R4, -0.24046532809734344482 ;  /* 0xbe763c8b05047423 */ /* 0x040fe40000010004 */
[----:B------:R-:W-:Y:S02]  /*5060*/  @P1 FMUL R82, R82, 0.25 ;  /* 0x3e80000052521820 */ /* 0x000fe40000400000 */
[----:B------:R-:W-:-:S02]  /*5070*/  FFMA.FTZ R4, R5, R4, 0.28857114911079406738 ;  /* 0x3e93bf9905047423 */ /* 0x000fc40000010004 */
[----:B------:R-:W-:Y:S02]  /*5080*/  @P1 FMUL R47, R47, 0.25 ;  /* 0x3e8000002f2f1820 */ /* 0x000fe40000400000 */
[----:B------:R-:W-:Y:S02]  /*5090*/  @P1 FMUL R51, R51, 0.25 ;  /* 0x3e80000033331820 */ /* 0x000fe40000400000 */
[----:B------:R-:W-:Y:S02]  /*50a0*/  @!P4 FMUL R44, R44, 16777216 ;  /* 0x4b8000002c2cc820 */ /* 0x000fe40000400000 */
[----:B------:R-:W-:Y:S02]  /*50b0*/  @!P4 FMUL R48, R48, 16777216 ;  /* 0x4b8000003030c820 */ /* 0x000fe40000400000 */
[----:B------:R-:W-:Y:S02]  /*50c0*/  FFMA.FTZ R4, R5, R4, -0.36067417263984680176 ;  /* 0xbeb8aa4905047423 */ /* 0x000fe40000010004 */
[----:B------:R-:W-:-:S02]  /*50d0*/  @P1 FMUL R46, R46, 0.25 ;  /* 0x3e8000002e2e1820 */ /* 0x000fc40000400000 */
[----:B------:R-:W-:Y:S02]  /*50e0*/  @P1 FMUL R50, R50, 0.25 ;  /* 0x3e80000032321820 */ /* 0x000fe40000400000 */
[----:B------:R-:W-:Y:S02]  /*50f0*/  @P1 FMUL R71, R71, 0.25 ;  /* 0x3e80000047471820 */ /* 0x000fe40000400000 */
[----:B------:R-:W-:Y:S01]  /*5100*/  @P1 FMUL R83, R83, 0.25 ;  /* 0x3e80000053531820 */ /* 0x000fe20000400000 */
[----:B------:R-:W-:Y:S01]  /*5110*/  ISETP.GE.U32.AND P1, PT, R3, 0x7f800000, PT ;  /* 0x7f8000000300780c */ /* 0x000fe20003f26070 */
[----:B------:R-:W-:Y:S02]  /*5120*/  @P2 FMUL R68, R68, 0.25 ;  /* 0x3e80000044442820 */ /* 0x000fe40000400000 */
[----:B------:R-:W-:Y:S02]  /*5130*/  @P2 FMUL R80, R80, 0.25 ;  /* 0x3e80000050502820 */ /* 0x000fe40000400000 */
[----:B------:R-:W-:-:S02]  /*5140*/  @!P3 FMUL R70, R70, 16777216 ;  /* 0x4b8000004646b820 */ /* 0x000fc40000400000 */
[----:B------:R-:W-:Y:S02]  /*5150*/  @!P3 FMUL R82, R82, 16777216 ;  /* 0x4b8000005252b820 */ /* 0x000fe40000400000 */
[----:B------:R-:W-:Y:S02]  /*5160*/  @P2 FMUL R45, R45, 0.25 ;  /* 0x3e8000002d2d2820 */ /* 0x000fe40000400000 */
[----:B------:R-:W-:Y:S02]  /*5170*/  @P2 FMUL R49, R49, 0.25 ;  /* 0x3e80000031312820 */ /* 0x000fe40000400000 */
[----:B------:R-:W-:Y:S02]  /*5180*/  @P2 FMUL R69, R69, 0.25 ;  /* 0x3e80000045452820 */ /* 0x000fe40000400000 */
[----:B------:R-:W-:Y:S02]  /*5190*/  @!P3 FMUL R47, R47, 16777216 ;  /* 0x4b8000002f2fb820 */ /* 0x000fe40000400000 */
[----:B------:R-:W-:-:S02]  /*51a0*/  @!P3 FMUL R51, R51, 16777216 ;  /* 0x4b8000003333b820 */ /* 0x000fc40000400000 */
[----:B------:R-:W-:Y:S01]  /*51b0*/  @P2 FMUL R81, R81, 0.25 ;  /* 0x3e80000051512820 */ /* 0x000fe20000400000 */
[----:B------:R-:W-:Y:S01]  /*51c0*/  ISETP.GE.U32.AND P2, PT, R2, 0x7f800000, PT ;  /* 0x7f8000000200780c */ /* 0x000fe20003f46070 */
[C---:B0-----:R-:W-:Y:S02]  /*51d0*/  FMUL R14, R9.reuse, R44 ;  /* 0x0000002c090e7220 */ /* 0x041fe40000400000 */
[----:B------:R-:W-:Y:S02]  /*51e0*/  FMUL R17, R9, R48 ;  /* 0x0000003009117220 */ /* 0x000fe40000400000 */
[----:B------:R-:W-:Y:S02]  /*51f0*/  FFMA.FTZ R4, R5, R4, 0.48089820146560668945 ;  /* 0x3ef6384a05047423 */ /* 0x000fe40000010004 */
[----:B------:R-:W-:Y:S01]  /*5200*/  @!P3 FMUL R46, R46, 16777216 ;  /* 0x4b8000002e2eb820 */ /* 0x000fe20000400000 */
[----:B------:R-:W-:Y:S01]  /*5210*/  F2FP.PACK_AB R25, R14, R17 ;  /* 0x000000110e19723e */ /* 0x000fe200000000ff */
[----:B------:R-:W-:-:S02]  /*5220*/  @!P3 FMUL R50, R50, 16777216 ;  /* 0x4b8000003232b820 */ /* 0x000fc40000400000 */
[----:B------:R-:W-:Y:S02]  /*5230*/  @!P3 FMUL R71, R71, 16777216 ;  /* 0x4b8000004747b820 */ /* 0x000fe40000400000 */
[----:B------:R-:W-:Y:S02]  /*5240*/  @!P3 FMUL R83, R83, 16777216 ;  /* 0x4b8000005353b820 */ /* 0x000fe40000400000 */
[----:B------:R-:W-:Y:S02]  /*5250*/  FFMA.FTZ R12, R7, 1.1920928955078125e-07, R12 ;  /* 0x34000000070c7823 */ /* 0x000fe4000001000c */
[----:B------:R-:W-:Y:S02]  /*5260*/  @!P4 FMUL R68, R68, 16777216 ;  /* 0x4b8000004444c820 */ /* 0x000fe40000400000 */
[----:B------:R-:W-:Y:S02]  /*5270*/  @!P4 FMUL R80, R80, 16777216 ;  /* 0x4b8000005050c820 */ /* 0x000fe40000400000 */
[----:B------:R-:W-:-:S02]  /*5280*/  FMUL R20, R6, R70 ;  /* 0x0000004606147220 */ /* 0x000fc40000400000 */
[----:B------:R-:W-:Y:S02]  /*5290*/  FMUL R23, R6, R82 ;  /* 0x0000005206177220 */ /* 0x000fe40000400000 */
[----:B------:R-:W-:Y:S02]  /*52a0*/  @!P4 FMUL R45, R45, 16777216 ;  /* 0x4b8000002d2dc820 */ /* 0x000fe40000400000 */
[----:B------:R-:W-:Y:S01]  /*52b0*/  @!P4 FMUL R49, R49, 16777216 ;  /* 0x4b8000003131c820 */ /* 0x000fe20000400000 */
[----:B------:R-:W-:Y:S01]  /*52c0*/  F2FP.PACK_AB R20, R20, R23 ;  /* 0x000000171414723e */ /* 0x000fe200000000ff */
[----:B------:R-:W-:Y:S02]  /*52d0*/  @!P4 FMUL R69, R69, 16777216 ;  /* 0x4b8000004545c820 */ /* 0x000fe40000400000 */
[C---:B------:R-:W-:Y:S02]  /*52e0*/  FMUL R7, R6.reuse, R47 ;  /* 0x0000002f06077220 */ /* 0x040fe40000400000 */
[----:B------:R-:W-:-:S02]  /*52f0*/  FMUL R18, R6, R51 ;  /* 0x0000003306127220 */ /* 0x000fc40000400000 */
[----:B------:R-:W-:Y:S02]  /*5300*/  @!P4 FMUL R81, R81, 16777216 ;  /* 0x4b8000005151c820 */ /* 0x000fe40000400000 */
[----:B------:R-:W-:Y:S01]  /*5310*/  FFMA.FTZ R4, R5, R4, -0.72134751081466674805 ;  /* 0xbf38aa3b05047423 */ /* 0x000fe20000010004 */
[----:B------:R-:W-:Y:S01]  /*5320*/  F2FP.PACK_AB R23, R7, R18 ;  /* 0x000000120717723e */ /* 0x000fe200000000ff */
[C---:B------:R-:W-:Y:S02]  /*5330*/  FMUL R8, R6.reuse, R46 ;  /* 0x0000002e06087220 */ /* 0x040fe40000400000 */
[C---:B------:R-:W-:Y:S02]  /*5340*/  FMUL R15, R6.reuse, R50 ;  /* 0x00000032060f7220 */ /* 0x040fe40000400000 */
[C---:B------:R-:W-:Y:S02]  /*5350*/  FMUL R19, R6.reuse, R71 ;  /* 0x0000004706137220 */ /* 0x040fe40000400000 */
[----:B------:R-:W-:-:S02]  /*5360*/  FMUL R22, R6, R83 ;  /* 0x0000005306167220 */ /* 0x000fc40000400000 */
[C---:B------:R-:W-:Y:S02]  /*5370*/  FMUL R21, R9.reuse, R68 ;  /* 0x0000004409157220 */ /* 0x040fe40000400000 */
[----:B------:R-:W-:Y:S01]  /*5380*/  FMUL R24, R9, R80 ;  /* 0x0000005009187220 */ /* 0x000fe20000400000 */
[----:B------:R-:W-:Y:S01]  /*5390*/  F2FP.PACK_AB R22, R19, R22 ;  /* 0x000000161316723e */ /* 0x000fe200000000ff */
[C---:B------:R-:W-:Y:S01]  /*53a0*/  FMUL R6, R9.reuse, R45 ;  /* 0x0000002d09067220 */ /* 0x040fe20000400000 */
[----:B------:R-:W-:Y:S01]  /*53b0*/  LOP3.LUT R45, R38, 0x18, RZ, 0x3c, !PT ;  /* 0x00000018262d7812 */ /* 0x000fe200078e3cff */
[----:B------:R-:W-:Y:S01]  /*53c0*/  FMUL R17, R9, R49 ;  /* 0x0000003109117220 */ /* 0x000fe20000400000 */
[----:B------:R-:W-:Y:S01]  /*53d0*/  F2FP.PACK_AB R24, R21, R24 ;  /* 0x000000181518723e */ /* 0x000fe200000000ff */
[C---:B------:R-:W-:Y:S01]  /*53e0*/  FMUL R14, R9.reuse, R69 ;  /* 0x00000045090e7220 */ /* 0x040fe20000400000 */
[----:B------:R-:W-:Y:S01]  /*53f0*/  F2FP.PACK_AB R21, R8, R15 ;  /* 0x0000000f0815723e */ /* 0x000fe200000000ff */
[----:B------:R-:W-:Y:S01]  /*5400*/  FMUL R9, R9, R81 ;  /* 0x0000005109097220 */ /* 0x000fe20000400000 */
[----:B------:R-:W-:Y:S01]  /*5410*/  F2FP.PACK_AB R27, R6, R17 ;  /* 0x00000011061b723e */ /* 0x000fe200000000ff */
[----:B------:R-:W-:Y:S01]  /*5420*/  FMUL R4, R5, R4 ;  /* 0x0000000405047220 */ /* 0x000fe20000400000 */
[----:B------:R-:W-:Y:S01]  /*5430*/  LOP3.LUT R17, R28, 0x10, RZ, 0x3c, !PT ;  /* 0x000000101c117812 */ /* 0x000fe200078e3cff */
[----:B------:R-:W-:Y:S01]  /*5440*/  IMAD R7, R31, c[0x0][0x1c8], RZ ;  /* 0x000072001f077a24 */ /* 0x000fe200078e02ff */
[----:B------:R-:W-:Y:S01]  /*5450*/  F2FP.PACK_AB R26, R14, R9 ;  /* 0x000000090e1a723e */ /* 0x000fe200000000ff */
[----:B------:R-:W-:Y:S01]  /*5460*/  IMAD.MOV.U32 R46, RZ, RZ, c[0x0][0x1c8] ;  /* 0x00007200ff2e7624 */ /* 0x000fe200078e00ff */
[----:B------:R-:W-:Y:S01]  /*5470*/  STS.64 [R28], R24 ;  /* 0x000000181c007388 */ /* 0x000fe20000000a00 */
[----:B------:R-:W-:Y:S01]  /*5480*/  FMUL R4, R5, R4 ;  /* 0x0000000405047220 */ /* 0x000fe20000400000 */
[-C--:B------:R-:W-:Y:S01]  /*5490*/  LEA R8, P3, R7, R10.reuse, 0x1 ;  /* 0x0000000a07087211 */ /* 0x080fe200078608ff */
[C---:B------:R-:W-:Y:S01]  /*54a0*/  IMAD R14, R46.reuse, 0x2, R7 ;  /* 0x000000022e0e7824 */ /* 0x040fe200078e0207 */
[----:B------:R-:W-:Y:S01]  /*54b0*/  STS.64 [R28+0x800], R26 ;  /* 0x0008001a1c007388 */ /* 0x000fe20000000a00 */
[----:B------:R-:W-:Y:S01]  /*54c0*/  FFMA.FTZ R31, R5, 1.4426950216293334961, R4 ;  /* 0x3fb8aa3b051f7823 */ /* 0x000fe20000010004 */
[----:B------:R-:W-:Y:S01]  /*54d0*/  LEA.HI.X.SX32 R9, R7, R11, 0x1, P3 ;  /* 0x0000000b07097211 */ /* 0x000fe200018f0eff */
[----:B------:R-:W-:Y:S01]  /*54e0*/  IMAD R5, R46, 0x2, R14 ;  /* 0x000000022e057824 */ /* 0x000fe200078e020e */
[----:B------:R-:W-:Y:S01]  /*54f0*/  LEA R6, P4, R14, R10, 0x1 ;  /* 0x0000000a0e067211 */ /* 0x000fe200078808ff */
[----:B------:R0:W-:Y:S01]  /*5500*/  STS.64 [R17+0x2000], R20 ;  /* 0x0020001411007388 */ /* 0x0001e20000000a00 */
[----:B------:R-:W-:-:S02]  /*5510*/  FADD R12, R12, R31 ;  /* 0x0000001f0c0c7221 */ /* 0x000fc40000000000 */
[----:B------:R-:W-:Y:S01]  /*5520*/  IMAD R15, R46, 0x2, R5 ;  /* 0x000000022e0f7824 */ /* 0x000fe200078e0205 */
[----:B------:R1:W-:Y:S01]  /*5530*/  STS.64 [R17+0x2800], R22 ;  /* 0x0028001611007388 */ /* 0x0003e20000000a00 */
[-C--:B------:R-:W-:Y:S01]  /*5540*/  LEA.HI.X.SX32 R7, R14, R11.reuse, 0x1, P4 ;  /* 0x0000000b0e077211 */ /* 0x080fe200020f0eff */
[----:B------:R-:W-:Y:S02]  /*5550*/  IMAD.SHL.U32 R47, R56, 0x2, RZ ;  /* 0x00000002382f7824 */ /* 0x000fe400078e00ff */
[----:B------:R-:W-:Y:S01]  /*5560*/  BAR.SYNC.DEFER_BLOCKING 0x0 ;  /* 0x0000000000007b1d */ /* 0x000fe20000010000 */
[C---:B------:R-:W-:Y:S01]  /*5570*/  IMAD R19, R46.reuse, 0x2, R15 ;  /* 0x000000022e137824 */ /* 0x040fe200078e020f */
[-C--:B------:R-:W-:Y:S02]  /*5580*/  LEA R14, P3, R15, R10.reuse, 0x1 ;  /* 0x0000000a0f0e7211 */ /* 0x080fe400078608ff */
[-C--:B------:R-:W-:Y:S01]  /*5590*/  LEA R4, P5, R5, R10.reuse, 0x1 ;  /* 0x0000000a05047211 */ /* 0x080fe200078a08ff */
[C---:B0-----:R-:W-:Y:S01]  /*55a0*/  IMAD R20, R46.reuse, 0x2, R19 ;  /* 0x000000022e147824 */ /* 0x041fe200078e0213 */
[-C--:B------:R-:W-:Y:S01]  /*55b0*/  LEA.HI.X.SX32 R15, R15, R11.reuse, 0x1, P3 ;  /* 0x0000000b0f0f7211 */ /* 0x080fe200018f0eff */
[----:B-1----:R-:W-:Y:S01]  /*55c0*/  IMAD.IADD R17, R3, 0x1, -R16 ;  /* 0x0000000103117824 */ /* 0x002fe200078e0a10 */
[-C--:B------:R-:W-:Y:S01]  /*55d0*/  LEA R16, P3, R19, R10.reuse, 0x1 ;  /* 0x0000000a13107211 */ /* 0x080fe200078608ff */
[----:B------:R-:W-:Y:S01]  /*55e0*/  IMAD R24, R46, 0x2, R20 ;  /* 0x000000022e187824 */ /* 0x000fe200078e0214 */
[----:B------:R-:W-:Y:S01]  /*55f0*/  LEA R18, P4, R20, R10, 0x1 ;  /* 0x0000000a14127211 */ /* 0x000fe200078808ff */
[----:B------:R-:W-:Y:S01]  /*5600*/  FADD R28, R17, -1 ;  /* 0xbf800000111c7421 */ /* 0x000fe20000000000 */
[-C--:B------:R-:W-:Y:S01]  /*5610*/  LEA.HI.X.SX32 R17, R19, R11.reuse, 0x1, P3 ;  /* 0x0000000b13117211 */ /* 0x080fe200018f0eff */
[----:B------:R-:W-:Y:S01]  /*5620*/  IMAD R26, R46, 0x2, R24 ;  /* 0x000000022e1a7824 */ /* 0x000fe200078e0218 */
[----:B------:R-:W-:Y:S01]  /*5630*/  LEA.HI.X.SX32 R19, R20, R11, 0x1, P4 ;  /* 0x0000000b14137211 */ /* 0x000fe200020f0eff */
[----:B------:R-:W-:Y:S01]  /*5640*/  FFMA.FTZ R21, R28, R32, -0.16845393180847167969 ;  /* 0xbe2c7f301c157423 */ /* 0x000fe20000010020 */
[-C--:B------:R-:W-:Y:S01]  /*5650*/  LEA R20, P3, R24, R10.reuse, 0x1 ;  /* 0x0000000a18147211 */ /* 0x080fe200078608ff */
[----:B------:R-:W-:Y:S01]  /*5660*/  IMAD R27, R46, 0x2, R26 ;  /* 0x000000022e1b7824 */ /* 0x000fe200078e021a */
[-C--:B------:R-:W-:Y:S01]  /*5670*/  LEA R22, P4, R26, R10.reuse, 0x1 ;  /* 0x0000000a1a167211 */ /* 0x080fe200078808ff */
[----:B------:R-:W-:Y:S01]  /*5680*/  FFMA.FTZ R23, R28, R21, 0.1716887056827545166 ;  /* 0x3e2fcf2a1c177423 */ /* 0x000fe20000010015 */
[----:B------:R-:W-:Y:S01]  /*5690*/  LEA.HI.X.SX32 R21, R24, R11, 0x1, P3 ;  /* 0x0000000b18157211 */ /* 0x000fe200018f0eff */
[----:B------:R-:W-:Y:S01]  /*56a0*/  IMAD R35, R46, 0x2, R27 ;  /* 0x000000022e237824 */ /* 0x000fe200078e021b */
[-C--:B------:R-:W-:Y:S01]  /*56b0*/  LEA R24, P3, R27, R10.reuse, 0x1 ;  /* 0x0000000a1b187211 */ /* 0x080fe200078608ff */
[----:B------:R-:W-:Y:S01]  /*56c0*/  FFMA.FTZ R25, R28, R23, -0.17900948226451873779 ;  /* 0xbe374e431c197423 */ /* 0x000fe20000010017 */
[-C--:B------:R-:W-:Y:S01]  /*56d0*/  LEA.HI.X.SX32 R23, R26, R11.reuse, 0x1, P4 ;  /* 0x0000000b1a177211 */ /* 0x080fe200020f0eff */
[----:B------:R-:W-:Y:S01]  /*56e0*/  LDS.64 R48, [R41] ;  /* 0x0000000029307984 */ /* 0x000fe20000000a00 */
[----:B------:R-:W-:Y:S01]  /*56f0*/  IMAD R36, R46, 0x2, R35 ;  /* 0x000000022e247824 */ /* 0x000fe200078e0223 */
[----:B------:R-:W-:Y:S01]  /*5700*/  LEA.HI.X.SX32 R5, R5, R11, 0x1, P5 ;  /* 0x0000000b05057211 */ /* 0x000fe200028f0eff */
[----:B------:R-:W-:Y:S01]  /*5710*/  FFMA.FTZ R33, R28, R25, 0.20512372255325317383 ;  /* 0x3e520bf41c217423 */ /* 0x000fe20000010019 */
[----:B------:R-:W-:Y:S01]  /*5720*/  LEA.HI.X.SX32 R25, R27, R11, 0x1, P3 ;  /* 0x0000000b1b197211 */ /* 0x000fe200018f0eff */
[----:B------:R-:W-:Y:S01]  /*5730*/  LDS.64 R50, [R42] ;  /* 0x000000002a327984 */ /* 0x000fe20000000a00 */
[----:B------:R-:W-:Y:S01]  /*5740*/  IMAD R39, R46, 0x2, R36 ;  /* 0x000000022e277824 */ /* 0x000fe200078e0224 */
[-C--:B------:R-:W-:Y:S01]  /*5750*/  LEA R32, P3, R35, R10.reuse, 0x1 ;  /* 0x0000000a23207211 */ /* 0x080fe200078608ff */
[----:B------:R-:W-:Y:S01]  /*5760*/  FFMA.FTZ R33, R28, R33, -0.24046532809734344482 ;  /* 0xbe763c8b1c217423 */ /* 0x000fe20000010021 */
[----:B------:R0:W1:Y:S01]  /*5770*/  LDS.64 R26, [R38] ;  /* 0x00000000261a7984 */ /* 0x0000620000000a00 */
[----:B------:R-:W-:Y:S01]  /*5780*/  LEA R34, P4, R36, R10, 0x1 ;  /* 0x0000000a24227211 */ /* 0x000fe200078808ff */
[----:B------:R-:W-:-:S02]  /*5790*/  IMAD R40, R46, 0x2, R39 ;  /* 0x000000022e287824 */ /* 0x000fc400078e0227 */
[----:B------:R2:W3:Y:S01]  /*57a0*/  LDS.64 R52, [R45] ;  /* 0x000000002d347984 */ /* 0x0004e20000000a00 */
[----:B------:R-:W-:Y:S02]  /*57b0*/  FFMA.FTZ R33, R28, R33, 0.28857114911079406738 ;  /* 0x3e93bf991c217423 */ /* 0x000fe40000010021 */
[----:B------:R-:W-:Y:S02]  /*57c0*/  IMAD R43, R46, 0x2, R40 ;  /* 0x000000022e2b7824 */ /* 0x000fe400078e0228 */
[----:B------:R-:W-:Y:S01]  /*57d0*/  FFMA.FTZ R37, R28, R33, -0.36067417263984680176 ;  /* 0xbeb8aa491c257423 */ /* 0x000fe20000010021 */
[-C--:B------:R-:W-:Y:S01]  /*57e0*/  LEA.HI.X.SX32 R33, R35, R11.reuse, 0x1, P3 ;  /* 0x0000000b23217211 */ /* 0x080fe200018f0eff */
[----:B------:R-:W-:Y:S01]  /*57f0*/  IMAD R44, R46, 0x2, R43 ;  /* 0x000000022e2c7824 */ /* 0x000fe200078e022b */
[----:B------:R-:W-:Y:S01]  /*5800*/  LEA.HI.X.SX32 R35, R36, R11, 0x1, P4 ;  /* 0x0000000b24237211 */ /* 0x000fe200020f0eff */
[----:B------:R-:W-:Y:S01]  /*5810*/  FFMA.FTZ R37, R28, R37, 0.48089820146560668945 ;  /* 0x3ef6384a1c257423 */ /* 0x000fe20000010025 */
[CC--:B------:R-:W-:Y:S01]  /*5820*/  LEA R36, P3, R39.reuse, R10.reuse, 0x1 ;  /* 0x0000000a27247211 */ /* 0x0c0fe200078608ff */
[----:B------:R-:W-:Y:S01]  /*5830*/  IMAD R46, R46, 0x2, R44 ;  /* 0x000000022e2e7824 */ /* 0x000fe200078e022c */
[----:B0-----:R-:W-:Y:S01]  /*5840*/  LEA R38, P4, R40, R10, 0x1 ;  /* 0x0000000a28267211 */ /* 0x001fe200078808ff */
[----:B------:R-:W-:Y:S01]  /*5850*/  FFMA.FTZ R41, R28, R37, -0.72134751081466674805 ;  /* 0xbf38aa3b1c297423 */ /* 0x000fe20000010025 */
[----:B------:R-:W-:-:S02]  /*5860*/  LEA.HI.X.SX32 R37, R39, R11, 0x1, P3 ;  /* 0x0000000b27257211 */ /* 0x000fc400018f0eff */
[----:B------:R-:W-:Y:S01]  /*5870*/  LEA.HI.X.SX32 R39, R40, R11, 0x1, P4 ;  /* 0x0000000b28277211 */ /* 0x000fe200020f0eff */
[----:B------:R-:W-:Y:S01]  /*5880*/  FMUL R41, R28, R41 ;  /* 0x000000291c297220 */ /* 0x000fe20000400000 */
[CC--:B------:R-:W-:Y:S02]  /*5890*/  LEA R40, P3, R43.reuse, R10.reuse, 0x1 ;  /* 0x0000000a2b287211 */ /* 0x0c0fe400078608ff */
[-C--:B------:R-:W-:Y:S01]  /*58a0*/  LEA R42, P4, R44, R10.reuse, 0x1 ;  /* 0x0000000a2c2a7211 */ /* 0x080fe200078808ff */
[----:B--2---:R-:W-:Y:S01]  /*58b0*/  FMUL R45, R28, R41 ;  /* 0x000000291c2d7220 */ /* 0x004fe20000400000 */
[-C--:B------:R-:W-:Y:S02]  /*58c0*/  LEA.HI.X.SX32 R41, R43, R11.reuse, 0x1, P3 ;  /* 0x0000000b2b297211 */ /* 0x080fe400018f0eff */
[----:B------:R-:W-:Y:S01]  /*58d0*/  FSETP.NEU.AND P3, PT, R2, RZ, PT ;  /* 0x000000ff0200720b */ /* 0x000fe20003f6d000 */
[----:B------:R-:W-:Y:S01]  /*58e0*/  FFMA.FTZ R28, R28, 1.4426950216293334961, R45 ;  /* 0x3fb8aa3b1c1c7823 */ /* 0x000fe2000001002d */
[----:B------:R-:W-:Y:S01]  /*58f0*/  LEA R10, P5, R46, R10, 0x1 ;  /* 0x0000000a2e0a7211 */ /* 0x000fe200078a08ff */
[----:B------:R-:W-:Y:S01]  /*5900*/  @P2 IMAD.MOV.U32 R45, RZ, RZ, 0x7f800000 ;  /* 0x7f800000ff2d2424 */ /* 0x000fe200078e00ff */
[-C--:B------:R-:W-:Y:S01]  /*5910*/  LEA.HI.X.SX32 R43, R44, R11.reuse, 0x1, P4 ;  /* 0x0000000b2c2b7211 */ /* 0x080fe200020f0eff */
[----:B------:R-:W-:Y:S01]  /*5920*/  @P1 IMAD.MOV.U32 R44, RZ, RZ, 0x7f800000 ;  /* 0x7f800000ff2c1424 */ /* 0x000fe200078e00ff */
[----:B------:R-:W-:Y:S01]  /*5930*/  LEA.HI.X.SX32 R11, R46, R11, 0x1, P5 ;  /* 0x0000000b2e0b7211 */ /* 0x000fe200028f0eff */
[----:B------:R-:W-:Y:S01]  /*5940*/  @P2 FFMA.FTZ R12, R2, R45, +INF ;  /* 0x7f800000020c2423 */ /* 0x000fe2000001002d */
[----:B------:R-:W-:Y:S01]  /*5950*/  FSETP.NEU.AND P2, PT, R3, RZ, PT ;  /* 0x000000ff0300720b */ /* 0x000fe20003f4d000 */
[----:B------:R-:W-:-:S02]  /*5960*/  FADD R13, R13, R28 ;  /* 0x0000001c0d0d7221 */ /* 0x000fc40000000000 */
[----:B------:R-:W-:Y:S01]  /*5970*/  @P1 FFMA.FTZ R13, R3, R44, +INF ;  /* 0x7f800000030d1423 */ /* 0x000fe2000001002c */
[----:B-1----:R0:W-:Y:S01]  /*5980*/  STG.E.U16 [R8.64], R26 ;  /* 0x0000001a08007986 */ /* 0x0021e2000c101506 */
[----:B------:R-:W-:Y:S02]  /*5990*/  PRMT R2, R26, 0x7632, R2 ;  /* 0x000076321a027816 */ /* 0x000fe40000000002 */
[----:B------:R-:W-:Y:S01]  /*59a0*/  FSEL R3, R12, -INF , P3 ;  /* 0xff8000000c037808 */ /* 0x000fe20001800000 */
[----:B------:R1:W-:Y:S04]  /*59b0*/  STG.E.U16 [R6.64], R48 ;  /* 0x0000003006007986 */ /* 0x0003e8000c101506 */
[----:B------:R2:W-:Y:S01]  /*59c0*/  STG.E.U16 [R4.64], R50 ;  /* 0x0000003204007986 */ /* 0x0005e2000c101506 */
[----:B------:R-:W-:Y:S01]  /*59d0*/  FFMA R28, R3, 0.69314718246459960938, R30 ;  /* 0x3f317218031c7823 */ /* 0x000fe2000000001e */
[----:B0-----:R-:W-:-:S02]  /*59e0*/  PRMT R9, R48, 0x7632, R9 ;  /* 0x0000763230097816 */ /* 0x001fc40000000009 */
[----:B---3--:R-:W-:Y:S01]  /*59f0*/  STG.E.U16 [R14.64], R52 ;  /* 0x000000340e007986 */ /* 0x008fe2000c101506 */
[----:B-1----:R-:W-:-:S03]  /*5a00*/  PRMT R7, R52, 0x7632, R7 ;  /* 0x0000763234077816 */ /* 0x002fc60000000007 */
[----:B------:R0:W-:Y:S01]  /*5a10*/  STG.E.U16 [R16.64], R2 ;  /* 0x0000000210007986 */ /* 0x0001e2000c101506 */
[----:B------:R-:W-:Y:S02]  /*5a20*/  PRMT R6, R53, 0x7632, R6 ;  /* 0x0000763235067816 */ /* 0x000fe40000000006 */
[----:B--2---:R-:W-:Y:S01]  /*5a30*/  PRMT R5, R50, 0x7632, R5 ;  /* 0x0000763232057816 */ /* 0x004fe20000000005 */
[----:B------:R1:W-:Y:S01]  /*5a40*/  STG.E.U16 [R18.64], R9 ;  /* 0x0000000912007986 */ /* 0x0003e2000c101506 */
[----:B------:R-:W-:-:S03]  /*5a50*/  PRMT R4, R49, 0x7632, R4 ;  /* 0x0000763231047816 */ /* 0x000fc60000000004 */
[----:B------:R2:W-:Y:S04]  /*5a60*/  STG.E.U16 [R20.64], R5 ;  /* 0x0000000514007986 */ /* 0x0005e8000c101506 */
[----:B------:R3:W-:Y:S01]  /*5a70*/  STG.E.U16 [R22.64], R7 ;  /* 0x0000000716007986 */ /* 0x0007e2000c101506 */
[----:B0-----:R-:W-:Y:S02]  /*5a80*/  FSEL R2, R13, -INF , P2 ;  /* 0xff8000000d027808 */ /* 0x001fe40001000000 */
[----:B-1----:R-:W-:Y:S01]  /*5a90*/  PRMT R19, R27, 0x7632, R19 ;  /* 0x000076321b137816 */ /* 0x002fe20000000013 */
[----:B------:R3:W-:Y:S02]  /*5aa0*/  STG.E.U16 [R24.64], R27 ;  /* 0x0000001b18007986 */ /* 0x0007e4000c101506 */
[----:B------:R-:W-:Y:S01]  /*5ab0*/  FFMA R29, R2, 0.69314718246459960938, R29 ;  /* 0x3f317218021d7823 */ /* 0x000fe2000000001d */
[----:B------:R-:W-:Y:S01]  /*5ac0*/  LOP3.LUT R2, R47, 0x3f8, RZ, 0xc0, !PT ;  /* 0x000003f82f027812 */ /* 0x000fe200078ec0ff */
[----:B------:R3:W-:Y:S01]  /*5ad0*/  STG.E.U16 [R32.64], R49 ;  /* 0x0000003120007986 */ /* 0x0007e2000c101506 */
[----:B--2---:R-:W-:-:S03]  /*5ae0*/  PRMT R21, R51, 0x7632, R21 ;  /* 0x0000763233157816 */ /* 0x004fc60000000015 */
[----:B------:R3:W-:Y:S04]  /*5af0*/  STG.E.U16 [R34.64], R51 ;  /* 0x0000003322007986 */ /* 0x0007e8000c101506 */
[----:B------:R3:W-:Y:S04]  /*5b00*/  STG.E.U16 [R36.64], R53 ;  /* 0x0000003524007986 */ /* 0x0007e8000c101506 */
[----:B------:R3:W-:Y:S04]  /*5b10*/  STG.E.U16 [R38.64], R19 ;  /* 0x0000001326007986 */ /* 0x0007e8000c101506 */
[----:B------:R3:W-:Y:S04]  /*5b20*/  STG.E.U16 [R40.64], R4 ;  /* 0x0000000428007986 */ /* 0x0007e8000c101506 */
[----:B------:R3:W-:Y:S04]  /*5b30*/  STG.E.U16 [R42.64], R21 ;  /* 0x000000152a007986 */ /* 0x0007e8000c101506 */
[----:B------:R3:W-:Y:S04]  /*5b40*/  STG.E.U16 [R10.64], R6 ;  /* 0x000000060a007986 */ /* 0x0007e8000c101506 */
[----:B------:R-:W-:Y:S06]  /*5b50*/  BAR.SYNC.DEFER_BLOCKING 0x0 ;  /* 0x0000000000007b1d */ /* 0x000fec0000010000 */
[----:B------:R3:W-:Y:S04]  /*5b60*/  STS.64 [R2], R28 ;  /* 0x0000001c02007388 */ /* 0x0007e80000000a00 */
[----:B------:R-:W-:Y:S06]  /*5b70*/  BAR.SYNC.DEFER_BLOCKING 0x0 ;  /* 0x0000000000007b1d */ /* 0x000fec0000010000 */
[----:B------:R-:W-:Y:S05]  /*5b80*/  @P0 EXIT ;  /* 0x000000000000094d */ /* 0x000fea0003800000 */
[----:B---3--:R-:W0:Y:S01]  /*5b90*/  LDS R7, [R0] ;  /* 0x0000000000077984 */ /* 0x008e220000000800 */
[----:B------:R-:W-:-:S02]  /*5ba0*/  IMAD R2, R55, c[0x0][0x1cc], RZ ;  /* 0x0000730037027a24 */ /* 0x000fc400078e02ff */
[----:B------:R-:W-:Y:S02]  /*5bb0*/  IMAD.SHL.U32 R6, R54, 0x4, RZ ;  /* 0x0000000436067824 */ /* 0x000fe400078e00ff */
[----:B------:R-:W-:Y:S02]  /*5bc0*/  IMAD.SHL.U32 R3, R2, 0x4, RZ ;  /* 0x0000000402037824 */ /* 0x000fe400078e00ff */
[----:B------:R-:W-:-:S04]  /*5bd0*/  IMAD.HI R5, R54, 0x4, RZ ;  /* 0x0000000436057827 */ /* 0x000fc800078e02ff */
[----:B------:R-:W-:Y:S01]  /*5be0*/  IMAD.HI R4, R2, 0x4, RZ ;  /* 0x0000000402047827 */ /* 0x000fe200078e02ff */
[----:B------:R-:W-:-:S04]  /*5bf0*/  IADD3 R2, P0, P1, R6, c[0x0][0x180], R3 ;  /* 0x0000600006027a10 */ /* 0x000fc8000791e003 */
[----:B------:R-:W-:-:S05]  /*5c00*/  IADD3.X R3, R5, c[0x0][0x184], R4, P0, P1 ;  /* 0x0000610005037a10 */ /* 0x000fca00007e2404 */
[----:B0-----:R-:W-:Y:S01]  /*5c10*/  STG.E [R2.64], R7 ;  /* 0x0000000702007986 */ /* 0x001fe2000c101906 */
[----:B------:R-:W-:Y:S05]  /*5c20*/  EXIT ;  /* 0x000000000000794d */ /* 0x000fea0003800000 */
.L_x_2:
[----:B------:R-:W-:-:S00]  /*5c30*/  BRA `(.L_x_2) ;  /* 0xfffffff000007947 */ /* 0x000fc0000383ffff */
[----:B------:R-:W-:-:S00]  /*5c40*/  NOP ;  /* 0x0000000000007918 */ /* 0x000fc00000000000 */
        /* <DEDUP_REMOVED lines=11> */
.L_x_3:


//--------------------- .nv.global.init           --------------------------
	.section	.nv.global.init,"aw",@progbits
.nv.global.init:
	.type		_$_str,@object
	.size		_$_str,(.L_0 - _$_str)
_$_str:
        /*0000*/ 	.byte	0x5f, 0x5f, 0x43, 0x55, 0x44, 0x41, 0x5f, 0x46, 0x54, 0x5a, 0x00
.L_0:


//--------------------- .nv.shared.attn_fwd       --------------------------
	.section	.nv.shared.attn_fwd,"aw",@nobits
	.sectionflags	@""
	.align	16
